// auto-generated by cutlass_sweep.gemm — config: {"arch": "sm_100", "cluster_m": 2, "cluster_n": 4, "dtype": "e5m2", "dtype_b": "e5m2", "layout": "nt", "stages": 0, "tile_k": 64, "tile_m": 256, "tile_n": 128}
#include "cutlass/cutlass.h"
#include "cutlass/gemm/collective/collective_builder.hpp"
#include "cutlass/gemm/device/gemm_universal_adapter.h"
#include "cutlass/gemm/kernel/gemm_universal.hpp"
#include "cutlass/epilogue/collective/collective_builder.hpp"

using ElemA = cutlass::float_e5m2_t;
using ElemB = cutlass::float_e5m2_t;
using ElemCD = cutlass::float_e5m2_t;
using Acc  = float;
using TileShape    = cute::Shape<cute::_256, cute::_128, cute::_64>;
using ClusterShape = cute::Shape<cute::_2, cute::_4, cute::_1>;

using CollectiveEpilogue = typename cutlass::epilogue::collective::CollectiveBuilder<
    cutlass::arch::Sm100, cutlass::arch::OpClassTensorOp,
    TileShape, ClusterShape,
    cutlass::epilogue::collective::EpilogueTileAuto,
    Acc, Acc,
    ElemCD, cutlass::layout::RowMajor, 128 / cutlass::sizeof_bits<ElemCD>::value,
    ElemCD, cutlass::layout::RowMajor, 128 / cutlass::sizeof_bits<ElemCD>::value,
    cutlass::epilogue::collective::EpilogueScheduleAuto
  >::CollectiveOp;

using CollectiveMainloop = typename cutlass::gemm::collective::CollectiveBuilder<
    cutlass::arch::Sm100, cutlass::arch::OpClassTensorOp,
    ElemA, cutlass::layout::RowMajor, 128 / cutlass::sizeof_bits<ElemA>::value,
    ElemB, cutlass::layout::ColumnMajor, 128 / cutlass::sizeof_bits<ElemB>::value,
    Acc,
    TileShape, ClusterShape,
    cutlass::gemm::collective::StageCountAutoCarveout<static_cast<int>(sizeof(typename CollectiveEpilogue::SharedStorage))>,
    cutlass::gemm::collective::KernelScheduleAuto
  >::CollectiveOp;

using GemmKernel = cutlass::gemm::kernel::GemmUniversal<
    cute::Shape<int,int,int,int>,
    CollectiveMainloop,
    CollectiveEpilogue
>;
using Gemm = cutlass::gemm::device::GemmUniversalAdapter<GemmKernel>;

// Force the device kernel symbol into the cubin without needing a host main.
auto* _anchor = &cutlass::device_kernel<GemmKernel>;


// ===== COMPILED SASS (sm_100a) =====

	.target	sm_100a

	.elftype	@"ET_EXEC"


//--------------------- .note.nv.tkinfo           --------------------------
	.section	.note.nv.tkinfo,"",@"SHT_NOTE"
	.sectionflags	@"SHF_NOTE_NV_TKINFO"
	.tkinfo
        /*0018*/ 	.word	0x00000002
        /*0030*/ 	.string	""
        /*0030*/ 	.string	"ptxas"
        /*0030*/ 	.string	"Cuda compilation tools, release 13.0, V13.0.88"
        /*0030*/ 	.string	"Build cuda_13.0.r13.0/compiler.36424714_0"
        /*0030*/ 	.string	"-arch sm_100a -m 64 "



//--------------------- .note.nv.cuinfo           --------------------------
	.section	.note.nv.cuinfo,"",@"SHT_NOTE"
	.sectionflags	@"SHF_NOTE_NV_CUINFO"
        /*0018*/ 	.short	0x0002
        /*001a*/ 	.short	0x0064
        /*001c*/ 	.short	0x0082
	.zero		2


//--------------------- .nv.info                  --------------------------
	.section	.nv.info,"",@"SHT_CUDA_INFO"
	.align	4


	//----- nvinfo : EIATTR_REGCOUNT
	.align		4
        /*0000*/ 	.byte	0x04, 0x2f
        /*0002*/ 	.short	(.L_19 - .L_18)
	.align		4
.L_18:
        /*0004*/ 	.word	index@(_ZN7cutlass13device_kernelINS_4gemm6kernel13GemmUniversalIN4cute5tupleIJiiiiEEENS1_10collective13CollectiveMmaINS1_35MainloopSm100TmaUmmaWarpSpecializedILi16ELi2ELi4ENS5_IJNS4_1CILi2EEENSA_ILi4EEENSA_ILi1EEEEEEEENS5_IJNSA_ILi256EEENSA_ILi128EEENSA_ILi64EEEEEENS_12float_e5m2_tENS5_IJlSD_lEEESK_SL_NS4_8TiledMMAINS4_8MMA_AtomIJNS4_10MMA_TraitsINS4_25SM100_MMA_F8F6F4_2x1SM_SSEJSK_SK_fSG_SH_NS4_17integral_constantINS4_4UMMA5MajorELSS_0EEEST_NSQ_INSR_7ScaleInELSU_0EEESV_EEEEEENS4_6LayoutINS5_IJSD_SD_SD_EEENS5_IJNSA_ILi0EEES10_S10_EEEEENS5_IJNS4_10UnderscoreES13_S13_EEEEENS4_28SM100_TMA_2SM_LOAD_MULTICASTENS4_14ComposedLayoutINS4_7SwizzleILi2ELi4ELi3EEENS4_18smem_ptr_flag_bitsILi8EEENSY_INS5_IJNSA_ILi8EEESI_EEENS5_IJSI_SD_EEEEEEEvNS4_8identityENS4_18SM100_TMA_2SM_LOADES1G_vS1H_EENS_8epilogue10collective18CollectiveEpilogueINS1K_23Sm100TmaWarpSpecializedILi2ELi2ELi64ELb0ELb0EEEJNS5_IJSH_SH_SI_EEENS5_IJNSY_ISH_SD_EENSY_ISI_SD_EEEEESK_SL_SK_SL_NS1K_6fusion15FusionCallbacksIS1O_NS1T_17LinearCombinationISK_fSK_fLNS_15FloatRoundStyleE2EEES1P_S1S_JEEENS4_5SM1004TMEM4LOAD26SM100_TMEM_LOAD_32dp32b64xENS4_13SM90_TMA_LOADES1G_NS4_39AutoVectorizingCopyWithAssumedAlignmentILi128EEENS4_14SM90_TMA_STOREES1G_S25_S25_EEEvvEEEEvNT_6ParamsE)
        /*0008*/ 	.word	0x000000d0


	//----- nvinfo : EIATTR_FRAME_SIZE
	.align		4
.L_19:
        /*000c*/ 	.byte	0x04, 0x11
        /*000e*/ 	.short	(.L_21 - .L_20)
	.align		4
.L_20:
        /*0010*/ 	.word	index@($__internal_2_$__cuda_sm10x_tcgen05_guardrail_trap_unallocated_columns_being_dealloced)
        /*0014*/ 	.word	0x00000000


	//----- nvinfo : EIATTR_FRAME_SIZE
	.align		4
.L_21:
        /*0018*/ 	.byte	0x04, 0x11
        /*001a*/ 	.short	(.L_23 - .L_22)
	.align		4
.L_22:
        /*001c*/ 	.word	index@($__internal_1_$__cuda_sm10x_tcgen05_guardrail_trap_phase_invalid_during_alloc)
        /*0020*/ 	.word	0x00000000


	//----- nvinfo : EIATTR_FRAME_SIZE
	.align		4
.L_23:
        /*0024*/ 	.byte	0x04, 0x11
        /*0026*/ 	.short	(.L_25 - .L_24)
	.align		4
.L_24:
        /*0028*/ 	.word	index@($__internal_0_$__cuda_sm10x_tcgen05_guardrail_trap_col_being_dealloced_not_returned_by_alloc)
        /*002c*/ 	.word	0x00000000


	//----- nvinfo : EIATTR_FRAME_SIZE
	.align		4
.L_25:
        /*0030*/ 	.byte	0x04, 0x11
        /*0032*/ 	.short	(.L_27 - .L_26)
	.align		4
.L_26:
        /*0034*/ 	.word	index@(_ZN7cutlass13device_kernelINS_4gemm6kernel13GemmUniversalIN4cute5tupleIJiiiiEEENS1_10collective13CollectiveMmaINS1_35MainloopSm100TmaUmmaWarpSpecializedILi16ELi2ELi4ENS5_IJNS4_1CILi2EEENSA_ILi4EEENSA_ILi1EEEEEEEENS5_IJNSA_ILi256EEENSA_ILi128EEENSA_ILi64EEEEEENS_12float_e5m2_tENS5_IJlSD_lEEESK_SL_NS4_8TiledMMAINS4_8MMA_AtomIJNS4_10MMA_TraitsINS4_25SM100_MMA_F8F6F4_2x1SM_SSEJSK_SK_fSG_SH_NS4_17integral_constantINS4_4UMMA5MajorELSS_0EEEST_NSQ_INSR_7ScaleInELSU_0EEESV_EEEEEENS4_6LayoutINS5_IJSD_SD_SD_EEENS5_IJNSA_ILi0EEES10_S10_EEEEENS5_IJNS4_10UnderscoreES13_S13_EEEEENS4_28SM100_TMA_2SM_LOAD_MULTICASTENS4_14ComposedLayoutINS4_7SwizzleILi2ELi4ELi3EEENS4_18smem_ptr_flag_bitsILi8EEENSY_INS5_IJNSA_ILi8EEESI_EEENS5_IJSI_SD_EEEEEEEvNS4_8identityENS4_18SM100_TMA_2SM_LOADES1G_vS1H_EENS_8epilogue10collective18CollectiveEpilogueINS1K_23Sm100TmaWarpSpecializedILi2ELi2ELi64ELb0ELb0EEEJNS5_IJSH_SH_SI_EEENS5_IJNSY_ISH_SD_EENSY_ISI_SD_EEEEESK_SL_SK_SL_NS1K_6fusion15FusionCallbacksIS1O_NS1T_17LinearCombinationISK_fSK_fLNS_15FloatRoundStyleE2EEES1P_S1S_JEEENS4_5SM1004TMEM4LOAD26SM100_TMEM_LOAD_32dp32b64xENS4_13SM90_TMA_LOADES1G_NS4_39AutoVectorizingCopyWithAssumedAlignmentILi128EEENS4_14SM90_TMA_STOREES1G_S25_S25_EEEvvEEEEvNT_6ParamsE)
        /*0038*/ 	.word	0x00000000


	//----- nvinfo : EIATTR_MIN_STACK_SIZE
	.align		4
.L_27:
        /*003c*/ 	.byte	0x04, 0x12
        /*003e*/ 	.short	(.L_29 - .L_28)
	.align		4
.L_28:
        /*0040*/ 	.word	index@(_ZN7cutlass13device_kernelINS_4gemm6kernel13GemmUniversalIN4cute5tupleIJiiiiEEENS1_10collective13CollectiveMmaINS1_35MainloopSm100TmaUmmaWarpSpecializedILi16ELi2ELi4ENS5_IJNS4_1CILi2EEENSA_ILi4EEENSA_ILi1EEEEEEEENS5_IJNSA_ILi256EEENSA_ILi128EEENSA_ILi64EEEEEENS_12float_e5m2_tENS5_IJlSD_lEEESK_SL_NS4_8TiledMMAINS4_8MMA_AtomIJNS4_10MMA_TraitsINS4_25SM100_MMA_F8F6F4_2x1SM_SSEJSK_SK_fSG_SH_NS4_17integral_constantINS4_4UMMA5MajorELSS_0EEEST_NSQ_INSR_7ScaleInELSU_0EEESV_EEEEEENS4_6LayoutINS5_IJSD_SD_SD_EEENS5_IJNSA_ILi0EEES10_S10_EEEEENS5_IJNS4_10UnderscoreES13_S13_EEEEENS4_28SM100_TMA_2SM_LOAD_MULTICASTENS4_14ComposedLayoutINS4_7SwizzleILi2ELi4ELi3EEENS4_18smem_ptr_flag_bitsILi8EEENSY_INS5_IJNSA_ILi8EEESI_EEENS5_IJSI_SD_EEEEEEEvNS4_8identityENS4_18SM100_TMA_2SM_LOADES1G_vS1H_EENS_8epilogue10collective18CollectiveEpilogueINS1K_23Sm100TmaWarpSpecializedILi2ELi2ELi64ELb0ELb0EEEJNS5_IJSH_SH_SI_EEENS5_IJNSY_ISH_SD_EENSY_ISI_SD_EEEEESK_SL_SK_SL_NS1K_6fusion15FusionCallbacksIS1O_NS1T_17LinearCombinationISK_fSK_fLNS_15FloatRoundStyleE2EEES1P_S1S_JEEENS4_5SM1004TMEM4LOAD26SM100_TMEM_LOAD_32dp32b64xENS4_13SM90_TMA_LOADES1G_NS4_39AutoVectorizingCopyWithAssumedAlignmentILi128EEENS4_14SM90_TMA_STOREES1G_S25_S25_EEEvvEEEEvNT_6ParamsE)
        /*0044*/ 	.word	0x00000000
.L_29:


//--------------------- .nv.compat                --------------------------
	.section	.nv.compat,"",@"SHT_CUDA_COMPAT_INFO"
	.align	4
        /*0000*/ 	.byte	0x02, 0x09, 0x01, 0x00, 0x02, 0x02, 0x02, 0x00, 0x02, 0x05, 0x05, 0x00, 0x03, 0x07, 0x01, 0x01
        /*0010*/ 	.byte	0x02, 0x03, 0x01, 0x00, 0x02, 0x06, 0x01, 0x00, 0x04, 0x0b, 0x08, 0x00, 0x09, 0x00, 0x00, 0x00
        /*0020*/ 	.byte	0x00, 0x00, 0x00, 0x00


//--------------------- .nv.info._ZN7cutlass13device_kernelINS_4gemm6kernel13GemmUniversalIN4cute5tupleIJiiiiEEENS1_10collective13CollectiveMmaINS1_35MainloopSm100TmaUmmaWarpSpecializedILi16ELi2ELi4ENS5_IJNS4_1CILi2EEENSA_ILi4EEENSA_ILi1EEEEEEEENS5_IJNSA_ILi256EEENSA_ILi128EEENSA_ILi64EEEEEENS_12float_e5m2_tENS5_IJlSD_lEEESK_SL_NS4_8TiledMMAINS4_8MMA_AtomIJNS4_10MMA_TraitsINS4_25SM100_MMA_F8F6F4_2x1SM_SSEJSK_SK_fSG_SH_NS4_17integral_constantINS4_4UMMA5MajorELSS_0EEEST_NSQ_INSR_7ScaleInELSU_0EEESV_EEEEEENS4_6LayoutINS5_IJSD_SD_SD_EEENS5_IJNSA_ILi0EEES10_S10_EEEEENS5_IJNS4_10UnderscoreES13_S13_EEEEENS4_28SM100_TMA_2SM_LOAD_MULTICASTENS4_14ComposedLayoutINS4_7SwizzleILi2ELi4ELi3EEENS4_18smem_ptr_flag_bitsILi8EEENSY_INS5_IJNSA_ILi8EEESI_EEENS5_IJSI_SD_EEEEEEEvNS4_8identityENS4_18SM100_TMA_2SM_LOADES1G_vS1H_EENS_8epilogue10collective18CollectiveEpilogueINS1K_23Sm100TmaWarpSpecializedILi2ELi2ELi64ELb0ELb0EEEJNS5_IJSH_SH_SI_EEENS5_IJNSY_ISH_SD_EENSY_ISI_SD_EEEEESK_SL_SK_SL_NS1K_6fusion15FusionCallbacksIS1O_NS1T_17LinearCombinationISK_fSK_fLNS_15FloatRoundStyleE2EEES1P_S1S_JEEENS4_5SM1004TMEM4LOAD26SM100_TMEM_LOAD_32dp32b64xENS4_13SM90_TMA_LOADES1G_NS4_39AutoVectorizingCopyWithAssumedAlignmentILi128EEENS4_14SM90_TMA_STOREES1G_S25_S25_EEEvvEEEEvNT_6ParamsE --------------------------
	.section	.nv.info._ZN7cutlass13device_kernelINS_4gemm6kernel13GemmUniversalIN4cute5tupleIJiiiiEEENS1_10collective13CollectiveMmaINS1_35MainloopSm100TmaUmmaWarpSpecializedILi16ELi2ELi4ENS5_IJNS4_1CILi2EEENSA_ILi4EEENSA_ILi1EEEEEEEENS5_IJNSA_ILi256EEENSA_ILi128EEENSA_ILi64EEEEEENS_12float_e5m2_tENS5_IJlSD_lEEESK_SL_NS4_8TiledMMAINS4_8MMA_AtomIJNS4_10MMA_TraitsINS4_25SM100_MMA_F8F6F4_2x1SM_SSEJSK_SK_fSG_SH_NS4_17integral_constantINS4_4UMMA5MajorELSS_0EEEST_NSQ_INSR_7ScaleInELSU_0EEESV_EEEEEENS4_6LayoutINS5_IJSD_SD_SD_EEENS5_IJNSA_ILi0EEES10_S10_EEEEENS5_IJNS4_10UnderscoreES13_S13_EEEEENS4_28SM100_TMA_2SM_LOAD_MULTICASTENS4_14ComposedLayoutINS4_7SwizzleILi2ELi4ELi3EEENS4_18smem_ptr_flag_bitsILi8EEENSY_INS5_IJNSA_ILi8EEESI_EEENS5_IJSI_SD_EEEEEEEvNS4_8identityENS4_18SM100_TMA_2SM_LOADES1G_vS1H_EENS_8epilogue10collective18CollectiveEpilogueINS1K_23Sm100TmaWarpSpecializedILi2ELi2ELi64ELb0ELb0EEEJNS5_IJSH_SH_SI_EEENS5_IJNSY_ISH_SD_EENSY_ISI_SD_EEEEESK_SL_SK_SL_NS1K_6fusion15FusionCallbacksIS1O_NS1T_17LinearCombinationISK_fSK_fLNS_15FloatRoundStyleE2EEES1P_S1S_JEEENS4_5SM1004TMEM4LOAD26SM100_TMEM_LOAD_32dp32b64xENS4_13SM90_TMA_LOADES1G_NS4_39AutoVectorizingCopyWithAssumedAlignmentILi128EEENS4_14SM90_TMA_STOREES1G_S25_S25_EEEvvEEEEvNT_6ParamsE,"",@"SHT_CUDA_INFO"
	.sectionflags	@""
	.align	4


	//----- nvinfo : EIATTR_CUDA_API_VERSION
	.align		4
        /*0000*/ 	.byte	0x04, 0x37
        /*0002*/ 	.short	(.L_31 - .L_30)
.L_30:
        /*0004*/ 	.word	0x00000082


	//----- nvinfo : EIATTR_KPARAM_INFO
	.align		4
.L_31:
        /*0008*/ 	.byte	0x04, 0x17
        /*000a*/ 	.short	(.L_33 - .L_32)
.L_32:
        /*000c*/ 	.word	0x00000000
        /*0010*/ 	.short	0x0000
        /*0012*/ 	.short	0x0000
        /*0014*/ 	.byte	0x00, 0xf0, 0x01, 0x20


	//----- nvinfo : EIATTR_AT_ENTRY_FRAGMENTS
	.align		4
.L_33:
        /*0018*/ 	.byte	0x04, 0x4f
        /*001a*/ 	.short	(.L_35 - .L_34)


	//   ....[0]....
.L_34:
        /*001c*/ 	.word	0x00000007


	//----- nvinfo : EIATTR_RESERVED_SMEM_USED
	.align		4
.L_35:
        /*0020*/ 	.byte	0x01, 0x41
	.zero		2


	//----- nvinfo : EIATTR_SPARSE_MMA_MASK
	.align		4
        /*0024*/ 	.byte	0x03, 0x50
        /*0026*/ 	.short	0x0000


	//----- nvinfo : EIATTR_TCGEN05_2CTA_USED
	.align		4
        /*0028*/ 	.byte	0x01, 0x52
	.zero		2


	//----- nvinfo : EIATTR_MAXREG_COUNT
	.align		4
        /*002c*/ 	.byte	0x03, 0x1b
        /*002e*/ 	.short	0x00ff


	//----- nvinfo : EIATTR_NUM_BARRIERS
	.align		4
        /*0030*/ 	.byte	0x02, 0x4c
        /*0032*/ 	.byte	0x07
	.zero		1


	//----- nvinfo : EIATTR_EXTERNS
	.align		4
        /*0034*/ 	.byte	0x04, 0x0f
        /*0036*/ 	.short	(.L_37 - .L_36)


	//   ....[0]....
	.align		4
.L_36:
        /*0038*/ 	.word	index@(__assertfail)


	//----- nvinfo : EIATTR_MERCURY_ISA_VERSION
	.align		4
.L_37:
        /*003c*/ 	.byte	0x03, 0x5f
        /*003e*/ 	.short	0x0101


	//----- nvinfo : EIATTR_INT_WARP_WIDE_INSTR_OFFSETS
	.align		4
        /*0040*/ 	.byte	0x04, 0x31
        /*0042*/ 	.short	(.L_39 - .L_38)


	//   ....[0]....
.L_38:
        /*0044*/ 	.word	0x00000ed0


	//   ....[1]....
        /*0048*/ 	.word	0x00000f70


	//   ....[2]....
        /*004c*/ 	.word	0x00004a20


	//   ....[3]....
        /*0050*/ 	.word	0x00004a40


	//   ....[4]....
        /*0054*/ 	.word	0x00004a70


	//   ....[5]....
        /*0058*/ 	.word	0x000055a0


	//   ....[6]....
        /*005c*/ 	.word	0x00005610


	//   ....[7]....
        /*0060*/ 	.word	0x000056e0


	//   ....[8]....
        /*0064*/ 	.word	0x00005790


	//----- nvinfo : EIATTR_COOP_GROUP_MASK_REGIDS
	.align		4
.L_39:
        /*0068*/ 	.byte	0x04, 0x29
        /*006a*/ 	.short	(.L_41 - .L_40)


	//   ....[0]....
.L_40:
        /*006c*/ 	.word	0xffffffff


	//   ....[1]....
        /*0070*/ 	.word	0xffffffff


	//   ....[2]....
        /*0074*/ 	.word	0xffffffff


	//   ....[3]....
        /*0078*/ 	.word	0xffffffff


	//   ....[4]....
        /*007c*/ 	.word	0xffffffff


	//   ....[5]....
        /*0080*/ 	.word	0xffffffff


	//   ....[6]....
        /*0084*/ 	.word	0xffffffff


	//   ....[7]....
        /*0088*/ 	.word	0xffffffff


	//   ....[8]....
        /*008c*/ 	.word	0xffffffff


	//   ....[9]....
        /*0090*/ 	.word	0xffffffff


	//   ....[10]....
        /*0094*/ 	.word	0xffffffff


	//   ....[11]....
        /*0098*/ 	.word	0xffffffff


	//   ....[12]....
        /*009c*/ 	.word	0xffffffff


	//   ....[13]....
        /*00a0*/ 	.word	0xffffffff


	//----- nvinfo : EIATTR_COOP_GROUP_INSTR_OFFSETS
	.align		4
.L_41:
        /*00a4*/ 	.byte	0x04, 0x28
        /*00a6*/ 	.short	(.L_43 - .L_42)


	//   ....[0]....
.L_42:
        /*00a8*/ 	.word	0x000000b0


	//   ....[1]....
        /*00ac*/ 	.word	0x00000510


	//   ....[2]....
        /*00b0*/ 	.word	0x00000880


	//   ....[3]....
        /*00b4*/ 	.word	0x000009d0


	//   ....[4]....
        /*00b8*/ 	.word	0x00000ac0


	//   ....[5]....
        /*00bc*/ 	.word	0x00000c20


	//   ....[6]....
        /*00c0*/ 	.word	0x00000db0


	//   ....[7]....
        /*00c4*/ 	.word	0x00000ff0


	//   ....[8]....
        /*00c8*/ 	.word	0x00002380


	//   ....[9]....
        /*00cc*/ 	.word	0x000038e0


	//   ....[10]....
        /*00d0*/ 	.word	0x00003db0


	//   ....[11]....
        /*00d4*/ 	.word	0x00003de0


	//   ....[12]....
        /*00d8*/ 	.word	0x00004920


	//   ....[13]....
        /*00dc*/ 	.word	0x00004b30


	//----- nvinfo : EIATTR_VRC_CTA_INIT_COUNT
	.align		4
.L_43:
        /*00e0*/ 	.byte	0x02, 0x4a
        /*00e2*/ 	.byte	0x80
	.zero		1


	//----- nvinfo : EIATTR_SYSCALL_OFFSETS
	.align		4
        /*00e4*/ 	.byte	0x04, 0x46
        /*00e6*/ 	.short	(.L_45 - .L_44)


	//   ....[0]....
.L_44:
        /*00e8*/ 	.word	0x00006390


	//   ....[1]....
        /*00ec*/ 	.word	0x000064d0


	//   ....[2]....
        /*00f0*/ 	.word	0x00006d20


	//   ....[3]....
        /*00f4*/ 	.word	0x00008330


	//----- nvinfo : EIATTR_MBARRIER_INSTR_OFFSETS
	.align		4
.L_45:
        /*00f8*/ 	.byte	0x04, 0x39
        /*00fa*/ 	.short	(.L_47 - .L_46)


	//   ....[0]....
.L_46:
        /*00fc*/ 	.word	0x00000660
        /*0100*/ 	.word	0x000000ff
        /*0104*/ 	.word	0x00000000
        /*0108*/ 	.short	0x0100
        /*010a*/ 	.byte	0x04
	.zero		1


	//   ....[1]....
        /*010c*/ 	.word	0x00000670
        /*0110*/ 	.word	0x000000ff
        /*0114*/ 	.word	0x00000080
        /*0118*/ 	.short	0x0100
        /*011a*/ 	.byte	0x04
	.zero		1


	//   ....[2]....
        /*011c*/ 	.word	0x00000680
        /*0120*/ 	.word	0x000000ff
        /*0124*/ 	.word	0x00000008
        /*0128*/ 	.short	0x0100
        /*012a*/ 	.byte	0x04
	.zero		1


	//   ....[3]....
        /*012c*/ 	.word	0x00000690
        /*0130*/ 	.word	0x000000ff
        /*0134*/ 	.word	0x00000088
        /*0138*/ 	.short	0x0100
        /*013a*/ 	.byte	0x04
	.zero		1


	//   ....[4]....
        /*013c*/ 	.word	0x000006a0
        /*0140*/ 	.word	0x000000ff
        /*0144*/ 	.word	0x00000010
        /*0148*/ 	.short	0x0100
        /*014a*/ 	.byte	0x04
	.zero		1


	//   ....[5]....
        /*014c*/ 	.word	0x000006b0
        /*0150*/ 	.word	0x000000ff
        /*0154*/ 	.word	0x00000090
        /*0158*/ 	.short	0x0100
        /*015a*/ 	.byte	0x04
	.zero		1


	//   ....[6]....
        /*015c*/ 	.word	0x000006c0
        /*0160*/ 	.word	0x000000ff
        /*0164*/ 	.word	0x00000018
        /*0168*/ 	.short	0x0100
        /*016a*/ 	.byte	0x04
	.zero		1


	//   ....[7]....
        /*016c*/ 	.word	0x000006d0
        /*0170*/ 	.word	0x000000ff
        /*0174*/ 	.word	0x00000098
        /*0178*/ 	.short	0x0100
        /*017a*/ 	.byte	0x04
	.zero		1


	//   ....[8]....
        /*017c*/ 	.word	0x000006e0
        /*0180*/ 	.word	0x000000ff
        /*0184*/ 	.word	0x00000020
        /*0188*/ 	.short	0x0100
        /*018a*/ 	.byte	0x04
	.zero		1


	//   ....[9]....
        /*018c*/ 	.word	0x000006f0
        /*0190*/ 	.word	0x000000ff
        /*0194*/ 	.word	0x000000a0
        /*0198*/ 	.short	0x0100
        /*019a*/ 	.byte	0x04
	.zero		1


	//   ....[10]....
        /*019c*/ 	.word	0x00000700
        /*01a0*/ 	.word	0x000000ff
        /*01a4*/ 	.word	0x00000028
        /*01a8*/ 	.short	0x0100
        /*01aa*/ 	.byte	0x04
	.zero		1


	//   ....[11]....
        /*01ac*/ 	.word	0x00000710
        /*01b0*/ 	.word	0x000000ff
        /*01b4*/ 	.word	0x000000a8
        /*01b8*/ 	.short	0x0100
        /*01ba*/ 	.byte	0x04
	.zero		1


	//   ....[12]....
        /*01bc*/ 	.word	0x00000720
        /*01c0*/ 	.word	0x000000ff
        /*01c4*/ 	.word	0x00000030
        /*01c8*/ 	.short	0x0100
        /*01ca*/ 	.byte	0x04
	.zero		1


	//   ....[13]....
        /*01cc*/ 	.word	0x00000730
        /*01d0*/ 	.word	0x000000ff
        /*01d4*/ 	.word	0x000000b0
        /*01d8*/ 	.short	0x0100
        /*01da*/ 	.byte	0x04
	.zero		1


	//   ....[14]....
        /*01dc*/ 	.word	0x00000740
        /*01e0*/ 	.word	0x000000ff
        /*01e4*/ 	.word	0x00000038
        /*01e8*/ 	.short	0x0100
        /*01ea*/ 	.byte	0x04
	.zero		1


	//   ....[15]....
        /*01ec*/ 	.word	0x00000750
        /*01f0*/ 	.word	0x000000ff
        /*01f4*/ 	.word	0x000000b8
        /*01f8*/ 	.short	0x0100
        /*01fa*/ 	.byte	0x04
	.zero		1


	//   ....[16]....
        /*01fc*/ 	.word	0x00000760
        /*0200*/ 	.word	0x000000ff
        /*0204*/ 	.word	0x00000040
        /*0208*/ 	.short	0x0100
        /*020a*/ 	.byte	0x04
	.zero		1


	//   ....[17]....
        /*020c*/ 	.word	0x00000770
        /*0210*/ 	.word	0x000000ff
        /*0214*/ 	.word	0x000000c0
        /*0218*/ 	.short	0x0100
        /*021a*/ 	.byte	0x04
	.zero		1


	//   ....[18]....
        /*021c*/ 	.word	0x00000780
        /*0220*/ 	.word	0x000000ff
        /*0224*/ 	.word	0x00000048
        /*0228*/ 	.short	0x0100
        /*022a*/ 	.byte	0x04
	.zero		1


	//   ....[19]....
        /*022c*/ 	.word	0x00000790
        /*0230*/ 	.word	0x000000ff
        /*0234*/ 	.word	0x000000c8
        /*0238*/ 	.short	0x0100
        /*023a*/ 	.byte	0x04
	.zero		1


	//   ....[20]....
        /*023c*/ 	.word	0x000007a0
        /*0240*/ 	.word	0x000000ff
        /*0244*/ 	.word	0x00000050
        /*0248*/ 	.short	0x0100
        /*024a*/ 	.byte	0x04
	.zero		1


	//   ....[21]....
        /*024c*/ 	.word	0x000007b0
        /*0250*/ 	.word	0x000000ff
        /*0254*/ 	.word	0x000000d0
        /*0258*/ 	.short	0x0100
        /*025a*/ 	.byte	0x04
	.zero		1


	//   ....[22]....
        /*025c*/ 	.word	0x000007c0
        /*0260*/ 	.word	0x000000ff
        /*0264*/ 	.word	0x00000058
        /*0268*/ 	.short	0x0100
        /*026a*/ 	.byte	0x04
	.zero		1


	//   ....[23]....
        /*026c*/ 	.word	0x000007d0
        /*0270*/ 	.word	0x000000ff
        /*0274*/ 	.word	0x000000d8
        /*0278*/ 	.short	0x0100
        /*027a*/ 	.byte	0x04
	.zero		1


	//   ....[24]....
        /*027c*/ 	.word	0x000007e0
        /*0280*/ 	.word	0x000000ff
        /*0284*/ 	.word	0x00000060
        /*0288*/ 	.short	0x0100
        /*028a*/ 	.byte	0x04
	.zero		1


	//   ....[25]....
        /*028c*/ 	.word	0x000007f0
        /*0290*/ 	.word	0x000000ff
        /*0294*/ 	.word	0x000000e0
        /*0298*/ 	.short	0x0100
        /*029a*/ 	.byte	0x04
	.zero		1


	//   ....[26]....
        /*029c*/ 	.word	0x00000800
        /*02a0*/ 	.word	0x000000ff
        /*02a4*/ 	.word	0x00000068
        /*02a8*/ 	.short	0x0100
        /*02aa*/ 	.byte	0x04
	.zero		1


	//   ....[27]....
        /*02ac*/ 	.word	0x00000810
        /*02b0*/ 	.word	0x000000ff
        /*02b4*/ 	.word	0x000000e8
        /*02b8*/ 	.short	0x0100
        /*02ba*/ 	.byte	0x04
	.zero		1


	//   ....[28]....
        /*02bc*/ 	.word	0x00000820
        /*02c0*/ 	.word	0x000000ff
        /*02c4*/ 	.word	0x00000070
        /*02c8*/ 	.short	0x0100
        /*02ca*/ 	.byte	0x04
	.zero		1


	//   ....[29]....
        /*02cc*/ 	.word	0x00000830
        /*02d0*/ 	.word	0x000000ff
        /*02d4*/ 	.word	0x000000f0
        /*02d8*/ 	.short	0x0100
        /*02da*/ 	.byte	0x04
	.zero		1


	//   ....[30]....
        /*02dc*/ 	.word	0x00000840
        /*02e0*/ 	.word	0x000000ff
        /*02e4*/ 	.word	0x00000078
        /*02e8*/ 	.short	0x0100
        /*02ea*/ 	.byte	0x04
	.zero		1


	//   ....[31]....
        /*02ec*/ 	.word	0x00000850
        /*02f0*/ 	.word	0x000000ff
        /*02f4*/ 	.word	0x000000f8
        /*02f8*/ 	.short	0x0100
        /*02fa*/ 	.byte	0x04
	.zero		1


	//   ....[32]....
        /*02fc*/ 	.word	0x00000980
        /*0300*/ 	.word	0x000000ff
        /*0304*/ 	.word	0x00000100
        /*0308*/ 	.short	0x0100
        /*030a*/ 	.byte	0x04
	.zero		1


	//   ....[33]....
        /*030c*/ 	.word	0x00000990
        /*0310*/ 	.word	0x000000ff
        /*0314*/ 	.word	0x00000110
        /*0318*/ 	.short	0x0100
        /*031a*/ 	.byte	0x04
	.zero		1


	//   ....[34]....
        /*031c*/ 	.word	0x000009a0
        /*0320*/ 	.word	0x000000ff
        /*0324*/ 	.word	0x00000108
        /*0328*/ 	.short	0x0100
        /*032a*/ 	.byte	0x04
	.zero		1


	//   ....[35]....
        /*032c*/ 	.word	0x000009b0
        /*0330*/ 	.word	0x000000ff
        /*0334*/ 	.word	0x00000118
        /*0338*/ 	.short	0x0100
        /*033a*/ 	.byte	0x04
	.zero		1


	//   ....[36]....
        /*033c*/ 	.word	0x00000a90
        /*0340*/ 	.word	0x000000ff
        /*0344*/ 	.word	0x00000120
        /*0348*/ 	.short	0x0100
        /*034a*/ 	.byte	0x06
	.zero		1


	//   ....[37]....
        /*034c*/ 	.word	0x00000aa0
        /*0350*/ 	.word	0x000000ff
        /*0354*/ 	.word	0x00000128
        /*0358*/ 	.short	0x0100
        /*035a*/ 	.byte	0x06
	.zero		1


	//   ....[38]....
        /*035c*/ 	.word	0x00000bd0
        /*0360*/ 	.word	0x000000ff
        /*0364*/ 	.word	0x00000130
        /*0368*/ 	.short	0x0100
        /*036a*/ 	.byte	0x06
	.zero		1


	//   ....[39]....
        /*036c*/ 	.word	0x00000be0
        /*0370*/ 	.word	0x000000ff
        /*0374*/ 	.word	0x00000140
        /*0378*/ 	.short	0x0100
        /*037a*/ 	.byte	0x06
	.zero		1


	//   ....[40]....
        /*037c*/ 	.word	0x00000bf0
        /*0380*/ 	.word	0x000000ff
        /*0384*/ 	.word	0x00000138
        /*0388*/ 	.short	0x0100
        /*038a*/ 	.byte	0x06
	.zero		1


	//   ....[41]....
        /*038c*/ 	.word	0x00000c00
        /*0390*/ 	.word	0x000000ff
        /*0394*/ 	.word	0x00000148
        /*0398*/ 	.short	0x0100
        /*039a*/ 	.byte	0x06
	.zero		1


	//   ....[42]....
        /*039c*/ 	.word	0x00000d20
        /*03a0*/ 	.word	0x000000ff
        /*03a4*/ 	.word	0x00000150
        /*03a8*/ 	.short	0x0100
        /*03aa*/ 	.byte	0x04
	.zero		1


	//   ....[43]....
        /*03ac*/ 	.word	0x00000d30
        /*03b0*/ 	.word	0x000000ff
        /*03b4*/ 	.word	0x00000170
        /*03b8*/ 	.short	0x0100
        /*03ba*/ 	.byte	0x04
	.zero		1


	//   ....[44]....
        /*03bc*/ 	.word	0x00000d40
        /*03c0*/ 	.word	0x000000ff
        /*03c4*/ 	.word	0x00000158
        /*03c8*/ 	.short	0x0100
        /*03ca*/ 	.byte	0x04
	.zero		1


	//   ....[45]....
        /*03cc*/ 	.word	0x00000d50
        /*03d0*/ 	.word	0x000000ff
        /*03d4*/ 	.word	0x00000178
        /*03d8*/ 	.short	0x0100
        /*03da*/ 	.byte	0x04
	.zero		1


	//   ....[46]....
        /*03dc*/ 	.word	0x00000d60
        /*03e0*/ 	.word	0x000000ff
        /*03e4*/ 	.word	0x00000160
        /*03e8*/ 	.short	0x0100
        /*03ea*/ 	.byte	0x04
	.zero		1


	//   ....[47]....
        /*03ec*/ 	.word	0x00000d70
        /*03f0*/ 	.word	0x000000ff
        /*03f4*/ 	.word	0x00000180
        /*03f8*/ 	.short	0x0100
        /*03fa*/ 	.byte	0x04
	.zero		1


	//   ....[48]....
        /*03fc*/ 	.word	0x00000d80
        /*0400*/ 	.word	0x000000ff
        /*0404*/ 	.word	0x00000168
        /*0408*/ 	.short	0x0100
        /*040a*/ 	.byte	0x04
	.zero		1


	//   ....[49]....
        /*040c*/ 	.word	0x00000d90
        /*0410*/ 	.word	0x000000ff
        /*0414*/ 	.word	0x00000188
        /*0418*/ 	.short	0x0100
        /*041a*/ 	.byte	0x04
	.zero		1


	//   ....[50]....
        /*041c*/ 	.word	0x00000e80
        /*0420*/ 	.word	0x000000ff
        /*0424*/ 	.word	0x00000190
        /*0428*/ 	.short	0x0100
        /*042a*/ 	.byte	0x04
	.zero		1


	//   ....[51]....
        /*042c*/ 	.word	0x00000e90
        /*0430*/ 	.word	0x000000ff
        /*0434*/ 	.word	0x000001a0
        /*0438*/ 	.short	0x0100
        /*043a*/ 	.byte	0x04
	.zero		1


	//   ....[52]....
        /*043c*/ 	.word	0x00000ea0
        /*0440*/ 	.word	0x000000ff
        /*0444*/ 	.word	0x00000198
        /*0448*/ 	.short	0x0100
        /*044a*/ 	.byte	0x04
	.zero		1


	//   ....[53]....
        /*044c*/ 	.word	0x00000eb0
        /*0450*/ 	.word	0x000000ff
        /*0454*/ 	.word	0x000001a8
        /*0458*/ 	.short	0x0100
        /*045a*/ 	.byte	0x04
	.zero		1


	//   ....[54]....
        /*045c*/ 	.word	0x00000fb0
        /*0460*/ 	.word	0x000000ff
        /*0464*/ 	.word	0x000001b0
        /*0468*/ 	.short	0x0100
        /*046a*/ 	.byte	0x06
	.zero		1


	//   ....[55]....
        /*046c*/ 	.word	0x00001bd0
        /*0470*/ 	.word	0x00000000
        /*0474*/ 	.word	0x000001a0
        /*0478*/ 	.short	0x010a
        /*047a*/ 	.byte	0xff
	.zero		1


	//   ....[56]....
        /*047c*/ 	.word	0x00001bf0
        /*0480*/ 	.word	0x00000000
        /*0484*/ 	.word	0x00000190
        /*0488*/ 	.short	0x0101
        /*048a*/ 	.byte	0xff
	.zero		1


	//   ....[57]....
        /*048c*/ 	.word	0x00001ca0
        /*0490*/ 	.word	0x000000ff
        /*0494*/ 	.word	0x00000080
        /*0498*/ 	.short	0x010a
        /*049a*/ 	.byte	0x04
	.zero		1


	//   ....[58]....
        /*049c*/ 	.word	0x00001d70
        /*04a0*/ 	.word	0x000000ff
        /*04a4*/ 	.word	0x00000080
        /*04a8*/ 	.short	0x010a
        /*04aa*/ 	.byte	0x21
	.zero		1


	//   ....[59]....
        /*04ac*/ 	.word	0x00001f20
        /*04b0*/ 	.word	0x000000ff
        /*04b4*/ 	.word	0x00000080
        /*04b8*/ 	.short	0x010a
        /*04ba*/ 	.byte	0x05
	.zero		1


	//   ....[60]....
        /*04bc*/ 	.word	0x00002030
        /*04c0*/ 	.word	0x000000ff
        /*04c4*/ 	.word	0x00000128
        /*04c8*/ 	.short	0x0101
        /*04ca*/ 	.byte	0x0d
	.zero		1


	//   ....[61]....
        /*04cc*/ 	.word	0x00002050
        /*04d0*/ 	.word	0x000000ff
        /*04d4*/ 	.word	0x00000080
        /*04d8*/ 	.short	0x010a
        /*04da*/ 	.byte	0x04
	.zero		1


	//   ....[62]....
        /*04dc*/ 	.word	0x000020d0
        /*04e0*/ 	.word	0x000000ff
        /*04e4*/ 	.word	0x00000080
        /*04e8*/ 	.short	0x010a
        /*04ea*/ 	.byte	0x11
	.zero		1


	//   ....[63]....
        /*04ec*/ 	.word	0x00002270
        /*04f0*/ 	.word	0x000000ff
        /*04f4*/ 	.word	0x00000080
        /*04f8*/ 	.short	0x010a
        /*04fa*/ 	.byte	0x05
	.zero		1


	//   ....[64]....
        /*04fc*/ 	.word	0x000023b0
        /*0500*/ 	.word	0x00000003
        /*0504*/ 	.word	0x00000130
        /*0508*/ 	.short	0x010a
        /*050a*/ 	.byte	0xff
	.zero		1


	//   ....[65]....
        /*050c*/ 	.word	0x00002500
        /*0510*/ 	.word	0x00000000
        /*0514*/ 	.word	0x00000000
        /*0518*/ 	.short	0x0101
        /*051a*/ 	.byte	0xff
	.zero		1


	//   ....[66]....
        /*051c*/ 	.word	0x00002aa0
        /*0520*/ 	.word	0x000000ff
        /*0524*/ 	.word	0x00000000
        /*0528*/ 	.short	0x010a
        /*052a*/ 	.byte	0x04
	.zero		1


	//   ....[67]....
        /*052c*/ 	.word	0x00002b30
        /*0530*/ 	.word	0x000000ff
        /*0534*/ 	.word	0x00000000
        /*0538*/ 	.short	0x010a
        /*053a*/ 	.byte	0x05
	.zero		1


	//   ....[68]....
        /*053c*/ 	.word	0x00002bc0
        /*0540*/ 	.word	0x000000ff
        /*0544*/ 	.word	0x00000000
        /*0548*/ 	.short	0x010a
        /*054a*/ 	.byte	0x05
	.zero		1


	//   ....[69]....
        /*054c*/ 	.word	0x00002c50
        /*0550*/ 	.word	0x000000ff
        /*0554*/ 	.word	0x00000000
        /*0558*/ 	.short	0x010a
        /*055a*/ 	.byte	0x05
	.zero		1


	//   ....[70]....
        /*055c*/ 	.word	0x00002ce0
        /*0560*/ 	.word	0x000000ff
        /*0564*/ 	.word	0x00000000
        /*0568*/ 	.short	0x010a
        /*056a*/ 	.byte	0x05
	.zero		1


	//   ....[71]....
        /*056c*/ 	.word	0x00002d70
        /*0570*/ 	.word	0x000000ff
        /*0574*/ 	.word	0x00000000
        /*0578*/ 	.short	0x010a
        /*057a*/ 	.byte	0x05
	.zero		1


	//   ....[72]....
        /*057c*/ 	.word	0x00002e00
        /*0580*/ 	.word	0x000000ff
        /*0584*/ 	.word	0x00000000
        /*0588*/ 	.short	0x010a
        /*058a*/ 	.byte	0x05
	.zero		1


	//   ....[73]....
        /*058c*/ 	.word	0x00002e90
        /*0590*/ 	.word	0x000000ff
        /*0594*/ 	.word	0x00000000
        /*0598*/ 	.short	0x010a
        /*059a*/ 	.byte	0x05
	.zero		1


	//   ....[74]....
        /*059c*/ 	.word	0x00002f20
        /*05a0*/ 	.word	0x000000ff
        /*05a4*/ 	.word	0x00000000
        /*05a8*/ 	.short	0x010a
        /*05aa*/ 	.byte	0x05
	.zero		1


	//   ....[75]....
        /*05ac*/ 	.word	0x00002fb0
        /*05b0*/ 	.word	0x000000ff
        /*05b4*/ 	.word	0x00000000
        /*05b8*/ 	.short	0x010a
        /*05ba*/ 	.byte	0x05
	.zero		1


	//   ....[76]....
        /*05bc*/ 	.word	0x00003040
        /*05c0*/ 	.word	0x000000ff
        /*05c4*/ 	.word	0x00000000
        /*05c8*/ 	.short	0x010a
        /*05ca*/ 	.byte	0x05
	.zero		1


	//   ....[77]....
        /*05cc*/ 	.word	0x000030d0
        /*05d0*/ 	.word	0x000000ff
        /*05d4*/ 	.word	0x00000000
        /*05d8*/ 	.short	0x010a
        /*05da*/ 	.byte	0x05
	.zero		1


	//   ....[78]....
        /*05dc*/ 	.word	0x00003160
        /*05e0*/ 	.word	0x000000ff
        /*05e4*/ 	.word	0x00000000
        /*05e8*/ 	.short	0x010a
        /*05ea*/ 	.byte	0x05
	.zero		1


	//   ....[79]....
        /*05ec*/ 	.word	0x000031f0
        /*05f0*/ 	.word	0x000000ff
        /*05f4*/ 	.word	0x00000000
        /*05f8*/ 	.short	0x010a
        /*05fa*/ 	.byte	0x05
	.zero		1


	//   ....[80]....
        /*05fc*/ 	.word	0x00003280
        /*0600*/ 	.word	0x000000ff
        /*0604*/ 	.word	0x00000000
        /*0608*/ 	.short	0x010a
        /*060a*/ 	.byte	0x05
	.zero		1


	//   ....[81]....
        /*060c*/ 	.word	0x00003320
        /*0610*/ 	.word	0x00000000
        /*0614*/ 	.word	0x00000000
        /*0618*/ 	.short	0x010a
        /*061a*/ 	.byte	0xff
	.zero		1


	//   ....[82]....
        /*061c*/ 	.word	0x00003440
        /*0620*/ 	.word	0x00000002
        /*0624*/ 	.word	0x00000190
        /*0628*/ 	.short	0x010a
        /*062a*/ 	.byte	0xff
	.zero		1


	//   ....[83]....
        /*062c*/ 	.word	0x000034a0
        /*0630*/ 	.word	0x00000004
        /*0634*/ 	.word	0x00000000
        /*0638*/ 	.short	0x0101
        /*063a*/ 	.byte	0xff
	.zero		1


	//   ....[84]....
        /*063c*/ 	.word	0x000034c0
        /*0640*/ 	.word	0x000000ff
        /*0644*/ 	.word	0x00000140
        /*0648*/ 	.short	0x010a
        /*064a*/ 	.byte	0x04
	.zero		1


	//   ....[85]....
        /*064c*/ 	.word	0x000035e0
        /*0650*/ 	.word	0x00000002
        /*0654*/ 	.word	0x00000130
        /*0658*/ 	.short	0x010a
        /*065a*/ 	.byte	0xff
	.zero		1


	//   ....[86]....
        /*065c*/ 	.word	0x000036f0
        /*0660*/ 	.word	0x00000002
        /*0664*/ 	.word	0x00000000
        /*0668*/ 	.short	0x0101
        /*066a*/ 	.byte	0xff
	.zero		1


	//   ....[87]....
        /*066c*/ 	.word	0x00003780
        /*0670*/ 	.word	0x000000ff
        /*0674*/ 	.word	0x00000140
        /*0678*/ 	.short	0x0106
        /*067a*/ 	.byte	0x04
	.zero		1


	//   ....[88]....
        /*067c*/ 	.word	0x000037a0
        /*0680*/ 	.word	0x000000ff
        /*0684*/ 	.word	0x00000140
        /*0688*/ 	.short	0x010a
        /*068a*/ 	.byte	0x04
	.zero		1


	//   ....[89]....
        /*068c*/ 	.word	0x00003830
        /*0690*/ 	.word	0x000000ff
        /*0694*/ 	.word	0x00000140
        /*0698*/ 	.short	0x0106
        /*069a*/ 	.byte	0x07
	.zero		1


	//   ....[90]....
        /*069c*/ 	.word	0x00003870
        /*06a0*/ 	.word	0x00000000
        /*06a4*/ 	.word	0x00000140
        /*06a8*/ 	.short	0x010a
        /*06aa*/ 	.byte	0xff
	.zero		1


	//   ....[91]....
        /*06ac*/ 	.word	0x00003ab0
        /*06b0*/ 	.word	0x000000ff
        /*06b4*/ 	.word	0x00000008
        /*06b8*/ 	.short	0x010a
        /*06ba*/ 	.byte	0x05
	.zero		1


	//   ....[92]....
        /*06bc*/ 	.word	0x00003ad0
        /*06c0*/ 	.word	0x000000ff
        /*06c4*/ 	.word	0x00000008
        /*06c8*/ 	.short	0x010a
        /*06ca*/ 	.byte	0x05
	.zero		1


	//   ....[93]....
        /*06cc*/ 	.word	0x00003c60
        /*06d0*/ 	.word	0x000000ff
        /*06d4*/ 	.word	0x00000008
        /*06d8*/ 	.short	0x010a
        /*06da*/ 	.byte	0x05
	.zero		1


	//   ....[94]....
        /*06dc*/ 	.word	0x00003c80
        /*06e0*/ 	.word	0x000000ff
        /*06e4*/ 	.word	0x00000008
        /*06e8*/ 	.short	0x010a
        /*06ea*/ 	.byte	0x05
	.zero		1


	//   ....[95]....
        /*06ec*/ 	.word	0x00003d40
        /*06f0*/ 	.word	0x000000ff
        /*06f4*/ 	.word	0x00000000
        /*06f8*/ 	.short	0x0101
        /*06fa*/ 	.byte	0x04
	.zero		1


	//   ....[96]....
        /*06fc*/ 	.word	0x00004040
        /*0700*/ 	.word	0x00000000
        /*0704*/ 	.word	0x00000130
        /*0708*/ 	.short	0x010a
        /*070a*/ 	.byte	0xff
	.zero		1


	//   ....[97]....
        /*070c*/ 	.word	0x00004100
        /*0710*/ 	.word	0x00000000
        /*0714*/ 	.word	0x00000000
        /*0718*/ 	.short	0x0101
        /*071a*/ 	.byte	0xff
	.zero		1


	//   ....[98]....
        /*071c*/ 	.word	0x000041c0
        /*0720*/ 	.word	0x000000ff
        /*0724*/ 	.word	0x00000000
        /*0728*/ 	.short	0x010a
        /*072a*/ 	.byte	0x04
	.zero		1


	//   ....[99]....
        /*072c*/ 	.word	0x000041d0
        /*0730*/ 	.word	0x000000ff
        /*0734*/ 	.word	0x00000170
        /*0738*/ 	.short	0x010a
        /*073a*/ 	.byte	0x17
	.zero		1


	//   ....[100]....
        /*073c*/ 	.word	0x00004280
        /*0740*/ 	.word	0x000000ff
        /*0744*/ 	.word	0x00000000
        /*0748*/ 	.short	0x010a
        /*074a*/ 	.byte	0x05
	.zero		1


	//   ....[101]....
        /*074c*/ 	.word	0x000043c0
        /*0750*/ 	.word	0x000000ff
        /*0754*/ 	.word	0x00000000
        /*0758*/ 	.short	0x010a
        /*075a*/ 	.byte	0x04
	.zero		1


	//   ....[102]....
        /*075c*/ 	.word	0x00004610
        /*0760*/ 	.word	0x000000ff
        /*0764*/ 	.word	0x00000000
        /*0768*/ 	.short	0x010a
        /*076a*/ 	.byte	0x04
	.zero		1


	//   ....[103]....
        /*076c*/ 	.word	0x000046a0
        /*0770*/ 	.word	0x000000ff
        /*0774*/ 	.word	0x00000000
        /*0778*/ 	.short	0x010a
        /*077a*/ 	.byte	0x05
	.zero		1


	//   ....[104]....
        /*077c*/ 	.word	0x00004730
        /*0780*/ 	.word	0x000000ff
        /*0784*/ 	.word	0x00000000
        /*0788*/ 	.short	0x010a
        /*078a*/ 	.byte	0x05
	.zero		1


	//   ....[105]....
        /*078c*/ 	.word	0x000047d0
        /*0790*/ 	.word	0x00000000
        /*0794*/ 	.word	0x00000000
        /*0798*/ 	.short	0x010a
        /*079a*/ 	.byte	0xff
	.zero		1


	//   ....[106]....
        /*079c*/ 	.word	0x00004810
        /*07a0*/ 	.word	0x00000000
        /*07a4*/ 	.word	0x00000000
        /*07a8*/ 	.short	0x010a
        /*07aa*/ 	.byte	0xff
	.zero		1


	//   ....[107]....
        /*07ac*/ 	.word	0x00004880
        /*07b0*/ 	.word	0x000000ff
        /*07b4*/ 	.word	0x00000000
        /*07b8*/ 	.short	0x0101
        /*07ba*/ 	.byte	0x04
	.zero		1


	//   ....[108]....
        /*07bc*/ 	.word	0x000048c0
        /*07c0*/ 	.word	0x000000ff
        /*07c4*/ 	.word	0x000001b0
        /*07c8*/ 	.short	0x010a
        /*07ca*/ 	.byte	0x11
	.zero		1


	//   ....[109]....
        /*07cc*/ 	.word	0x00004910
        /*07d0*/ 	.word	0x000000ff
        /*07d4*/ 	.word	0x00000000
        /*07d8*/ 	.short	0x0101
        /*07da*/ 	.byte	0x04
	.zero		1


	//   ....[110]....
        /*07dc*/ 	.word	0x00004da0
        /*07e0*/ 	.word	0x0000000c
        /*07e4*/ 	.word	0x00000130
        /*07e8*/ 	.short	0x010a
        /*07ea*/ 	.byte	0xff
	.zero		1


	//   ....[111]....
        /*07ec*/ 	.word	0x00004f10
        /*07f0*/ 	.word	0x00000000
        /*07f4*/ 	.word	0x00000000
        /*07f8*/ 	.short	0x0101
        /*07fa*/ 	.byte	0xff
	.zero		1


	//   ....[112]....
        /*07fc*/ 	.word	0x000053a0
        /*0800*/ 	.word	0x000000ff
        /*0804*/ 	.word	0x00000128
        /*0808*/ 	.short	0x010a
        /*080a*/ 	.byte	0x15
	.zero		1


	//   ....[113]....
        /*080c*/ 	.word	0x00005520
        /*0810*/ 	.word	0x000000ff
        /*0814*/ 	.word	0x00000110
        /*0818*/ 	.short	0x010a
        /*081a*/ 	.byte	0x15
	.zero		1


	//   ....[114]....
        /*081c*/ 	.word	0x00005690
        /*0820*/ 	.word	0x000000ff
        /*0824*/ 	.word	0x00000100
        /*0828*/ 	.short	0x010b
        /*082a*/ 	.byte	0x15
	.zero		1


	//   ....[115]....
        /*082c*/ 	.word	0x000056a0
        /*0830*/ 	.word	0x000000ff
        /*0834*/ 	.word	0x00000000
        /*0838*/ 	.short	0x0101
        /*083a*/ 	.byte	0x22
	.zero		1


	//   ....[116]....
        /*083c*/ 	.word	0x000056b0
        /*0840*/ 	.word	0x000000ff
        /*0844*/ 	.word	0x00000118
        /*0848*/ 	.short	0x010a
        /*084a*/ 	.byte	0x15
	.zero		1


	//   ....[117]....
        /*084c*/ 	.word	0x00005890
        /*0850*/ 	.word	0x000000ff
        /*0854*/ 	.word	0x00000108
        /*0858*/ 	.short	0x010b
        /*085a*/ 	.byte	0x15
	.zero		1


	//   ....[118]....
        /*085c*/ 	.word	0x000058a0
        /*0860*/ 	.word	0x000000ff
        /*0864*/ 	.word	0x00000000
        /*0868*/ 	.short	0x0101
        /*086a*/ 	.byte	0x21
	.zero		1


	//   ....[119]....
        /*086c*/ 	.word	0x000058d0
        /*0870*/ 	.word	0x000000ff
        /*0874*/ 	.word	0x00000110
        /*0878*/ 	.short	0x010a
        /*087a*/ 	.byte	0x15
	.zero		1


	//   ....[120]....
        /*087c*/ 	.word	0x00005910
        /*0880*/ 	.word	0x00000000
        /*0884*/ 	.word	0x00000118
        /*0888*/ 	.short	0x010a
        /*088a*/ 	.byte	0xff
	.zero		1


	//   ....[121]....
        /*088c*/ 	.word	0x00005c30
        /*0890*/ 	.word	0x00000003
        /*0894*/ 	.word	0x00000130
        /*0898*/ 	.short	0x010a
        /*089a*/ 	.byte	0xff
	.zero		1


	//   ....[122]....
        /*089c*/ 	.word	0x00005db0
        /*08a0*/ 	.word	0x00000000
        /*08a4*/ 	.word	0x00000000
        /*08a8*/ 	.short	0x0101
        /*08aa*/ 	.byte	0xff
	.zero		1


	//   ....[123]....
        /*08ac*/ 	.word	0x000068e0
        /*08b0*/ 	.word	0x00000003
        /*08b4*/ 	.word	0x00000100
        /*08b8*/ 	.short	0x010a
        /*08ba*/ 	.byte	0xff
	.zero		1


	//   ....[124]....
        /*08bc*/ 	.word	0x00006900
        /*08c0*/ 	.word	0x000000a4
        /*08c4*/ 	.word	0x00000150
        /*08c8*/ 	.short	0x010a
        /*08ca*/ 	.byte	0xff
	.zero		1


	//   ....[125]....
        /*08cc*/ 	.word	0x00006a40
        /*08d0*/ 	.word	0x00000003
        /*08d4*/ 	.word	0x00000100
        /*08d8*/ 	.short	0x010a
        /*08da*/ 	.byte	0xff
	.zero		1


	//   ....[126]....
        /*08dc*/ 	.word	0x00006b90
        /*08e0*/ 	.word	0x00000000
        /*08e4*/ 	.word	0x00000000
        /*08e8*/ 	.short	0x0101
        /*08ea*/ 	.byte	0xff
	.zero		1


	//   ....[127]....
        /*08ec*/ 	.word	0x00006bf0
        /*08f0*/ 	.word	0x000000a4
        /*08f4*/ 	.word	0x00000150
        /*08f8*/ 	.short	0x010a
        /*08fa*/ 	.byte	0xff
	.zero		1


	//   ....[128]....
        /*08fc*/ 	.word	0x00007fa0
        /*0900*/ 	.word	0x000000c8
        /*0904*/ 	.word	0x00000100
        /*0908*/ 	.short	0x010a
        /*090a*/ 	.byte	0xff
	.zero		1


	//   ....[129]....
        /*090c*/ 	.word	0x00008080
        /*0910*/ 	.word	0x000000c8
        /*0914*/ 	.word	0x00000100
        /*0918*/ 	.short	0x010a
        /*091a*/ 	.byte	0xff
	.zero		1


	//   ....[130]....
        /*091c*/ 	.word	0x000081d0
        /*0920*/ 	.word	0x00000000
        /*0924*/ 	.word	0x00000000
        /*0928*/ 	.short	0x0101
        /*092a*/ 	.byte	0xff
	.zero		1


	//   ....[131]....
        /*092c*/ 	.word	0x000085e0
        /*0930*/ 	.word	0x000000a4
        /*0934*/ 	.word	0x00000000
        /*0938*/ 	.short	0x0101
        /*093a*/ 	.byte	0xff
	.zero		1


	//   ....[132]....
        /*093c*/ 	.word	0x00009630
        /*0940*/ 	.word	0x00000000
        /*0944*/ 	.word	0x000001a0
        /*0948*/ 	.short	0x010a
        /*094a*/ 	.byte	0xff
	.zero		1


	//   ....[133]....
        /*094c*/ 	.word	0x00009690
        /*0950*/ 	.word	0x00000000
        /*0954*/ 	.word	0x00000080
        /*0958*/ 	.short	0x010a
        /*095a*/ 	.byte	0xff
	.zero		1


	//   ....[134]....
        /*095c*/ 	.word	0x000096f0
        /*0960*/ 	.word	0x00000000
        /*0964*/ 	.word	0x00000080
        /*0968*/ 	.short	0x010a
        /*096a*/ 	.byte	0xff
	.zero		1


	//   ....[135]....
        /*096c*/ 	.word	0x00009740
        /*0970*/ 	.word	0x00000003
        /*0974*/ 	.word	0x00000130
        /*0978*/ 	.short	0x010a
        /*097a*/ 	.byte	0xff
	.zero		1


	//   ....[136]....
        /*097c*/ 	.word	0x000097a0
        /*0980*/ 	.word	0x00000000
        /*0984*/ 	.word	0x00000000
        /*0988*/ 	.short	0x010a
        /*098a*/ 	.byte	0xff
	.zero		1


	//   ....[137]....
        /*098c*/ 	.word	0x00009800
        /*0990*/ 	.word	0x00000000
        /*0994*/ 	.word	0x00000000
        /*0998*/ 	.short	0x010a
        /*099a*/ 	.byte	0xff
	.zero		1


	//   ....[138]....
        /*099c*/ 	.word	0x00009860
        /*09a0*/ 	.word	0x00000000
        /*09a4*/ 	.word	0x00000000
        /*09a8*/ 	.short	0x010a
        /*09aa*/ 	.byte	0xff
	.zero		1


	//   ....[139]....
        /*09ac*/ 	.word	0x000098c0
        /*09b0*/ 	.word	0x00000000
        /*09b4*/ 	.word	0x00000000
        /*09b8*/ 	.short	0x010a
        /*09ba*/ 	.byte	0xff
	.zero		1


	//   ....[140]....
        /*09bc*/ 	.word	0x00009920
        /*09c0*/ 	.word	0x00000000
        /*09c4*/ 	.word	0x00000000
        /*09c8*/ 	.short	0x010a
        /*09ca*/ 	.byte	0xff
	.zero		1


	//   ....[141]....
        /*09cc*/ 	.word	0x00009980
        /*09d0*/ 	.word	0x00000000
        /*09d4*/ 	.word	0x00000000
        /*09d8*/ 	.short	0x010a
        /*09da*/ 	.byte	0xff
	.zero		1


	//   ....[142]....
        /*09dc*/ 	.word	0x000099e0
        /*09e0*/ 	.word	0x00000000
        /*09e4*/ 	.word	0x00000000
        /*09e8*/ 	.short	0x010a
        /*09ea*/ 	.byte	0xff
	.zero		1


	//   ....[143]....
        /*09ec*/ 	.word	0x00009a40
        /*09f0*/ 	.word	0x00000000
        /*09f4*/ 	.word	0x00000000
        /*09f8*/ 	.short	0x010a
        /*09fa*/ 	.byte	0xff
	.zero		1


	//   ....[144]....
        /*09fc*/ 	.word	0x00009aa0
        /*0a00*/ 	.word	0x00000000
        /*0a04*/ 	.word	0x00000000
        /*0a08*/ 	.short	0x010a
        /*0a0a*/ 	.byte	0xff
	.zero		1


	//   ....[145]....
        /*0a0c*/ 	.word	0x00009b00
        /*0a10*/ 	.word	0x00000000
        /*0a14*/ 	.word	0x00000000
        /*0a18*/ 	.short	0x010a
        /*0a1a*/ 	.byte	0xff
	.zero		1


	//   ....[146]....
        /*0a1c*/ 	.word	0x00009b60
        /*0a20*/ 	.word	0x00000000
        /*0a24*/ 	.word	0x00000000
        /*0a28*/ 	.short	0x010a
        /*0a2a*/ 	.byte	0xff
	.zero		1


	//   ....[147]....
        /*0a2c*/ 	.word	0x00009bc0
        /*0a30*/ 	.word	0x00000000
        /*0a34*/ 	.word	0x00000000
        /*0a38*/ 	.short	0x010a
        /*0a3a*/ 	.byte	0xff
	.zero		1


	//   ....[148]....
        /*0a3c*/ 	.word	0x00009c20
        /*0a40*/ 	.word	0x00000000
        /*0a44*/ 	.word	0x00000000
        /*0a48*/ 	.short	0x010a
        /*0a4a*/ 	.byte	0xff
	.zero		1


	//   ....[149]....
        /*0a4c*/ 	.word	0x00009c80
        /*0a50*/ 	.word	0x00000000
        /*0a54*/ 	.word	0x00000000
        /*0a58*/ 	.short	0x010a
        /*0a5a*/ 	.byte	0xff
	.zero		1


	//   ....[150]....
        /*0a5c*/ 	.word	0x00009ce0
        /*0a60*/ 	.word	0x00000000
        /*0a64*/ 	.word	0x00000000
        /*0a68*/ 	.short	0x010a
        /*0a6a*/ 	.byte	0xff
	.zero		1


	//   ....[151]....
        /*0a6c*/ 	.word	0x00009d30
        /*0a70*/ 	.word	0x00000002
        /*0a74*/ 	.word	0x00000190
        /*0a78*/ 	.short	0x010a
        /*0a7a*/ 	.byte	0xff
	.zero		1


	//   ....[152]....
        /*0a7c*/ 	.word	0x00009d90
        /*0a80*/ 	.word	0x00000002
        /*0a84*/ 	.word	0x00000140
        /*0a88*/ 	.short	0x010a
        /*0a8a*/ 	.byte	0xff
	.zero		1


	//   ....[153]....
        /*0a8c*/ 	.word	0x00009de0
        /*0a90*/ 	.word	0x00000002
        /*0a94*/ 	.word	0x00000130
        /*0a98*/ 	.short	0x010a
        /*0a9a*/ 	.byte	0xff
	.zero		1


	//   ....[154]....
        /*0a9c*/ 	.word	0x00009e40
        /*0aa0*/ 	.word	0x00000000
        /*0aa4*/ 	.word	0x00000140
        /*0aa8*/ 	.short	0x010a
        /*0aaa*/ 	.byte	0xff
	.zero		1


	//   ....[155]....
        /*0aac*/ 	.word	0x00009ea0
        /*0ab0*/ 	.word	0x00000000
        /*0ab4*/ 	.word	0x00000008
        /*0ab8*/ 	.short	0x010a
        /*0aba*/ 	.byte	0xff
	.zero		1


	//   ....[156]....
        /*0abc*/ 	.word	0x00009f90
        /*0ac0*/ 	.word	0x00000000
        /*0ac4*/ 	.word	0x00000008
        /*0ac8*/ 	.short	0x010a
        /*0aca*/ 	.byte	0xff
	.zero		1


	//   ....[157]....
        /*0acc*/ 	.word	0x00009fe0
        /*0ad0*/ 	.word	0x00000000
        /*0ad4*/ 	.word	0x00000130
        /*0ad8*/ 	.short	0x010a
        /*0ada*/ 	.byte	0xff
	.zero		1


	//   ....[158]....
        /*0adc*/ 	.word	0x0000a040
        /*0ae0*/ 	.word	0x00000000
        /*0ae4*/ 	.word	0x00000170
        /*0ae8*/ 	.short	0x010a
        /*0aea*/ 	.byte	0xff
	.zero		1


	//   ....[159]....
        /*0aec*/ 	.word	0x0000a0a0
        /*0af0*/ 	.word	0x00000000
        /*0af4*/ 	.word	0x00000000
        /*0af8*/ 	.short	0x010a
        /*0afa*/ 	.byte	0xff
	.zero		1


	//   ....[160]....
        /*0afc*/ 	.word	0x0000a100
        /*0b00*/ 	.word	0x00000000
        /*0b04*/ 	.word	0x00000000
        /*0b08*/ 	.short	0x010a
        /*0b0a*/ 	.byte	0xff
	.zero		1


	//   ....[161]....
        /*0b0c*/ 	.word	0x0000a160
        /*0b10*/ 	.word	0x00000000
        /*0b14*/ 	.word	0x00000000
        /*0b18*/ 	.short	0x010a
        /*0b1a*/ 	.byte	0xff
	.zero		1


	//   ....[162]....
        /*0b1c*/ 	.word	0x0000a1c0
        /*0b20*/ 	.word	0x00000000
        /*0b24*/ 	.word	0x00000000
        /*0b28*/ 	.short	0x010a
        /*0b2a*/ 	.byte	0xff
	.zero		1


	//   ....[163]....
        /*0b2c*/ 	.word	0x0000a220
        /*0b30*/ 	.word	0x00000000
        /*0b34*/ 	.word	0x000001b0
        /*0b38*/ 	.short	0x010a
        /*0b3a*/ 	.byte	0xff
	.zero		1


	//   ....[164]....
        /*0b3c*/ 	.word	0x0000a270
        /*0b40*/ 	.word	0x0000000c
        /*0b44*/ 	.word	0x00000130
        /*0b48*/ 	.short	0x010a
        /*0b4a*/ 	.byte	0xff
	.zero		1


	//   ....[165]....
        /*0b4c*/ 	.word	0x0000a2d0
        /*0b50*/ 	.word	0x00000000
        /*0b54*/ 	.word	0x00000128
        /*0b58*/ 	.short	0x010a
        /*0b5a*/ 	.byte	0xff
	.zero		1


	//   ....[166]....
        /*0b5c*/ 	.word	0x0000a330
        /*0b60*/ 	.word	0x00000000
        /*0b64*/ 	.word	0x00000110
        /*0b68*/ 	.short	0x010a
        /*0b6a*/ 	.byte	0xff
	.zero		1


	//   ....[167]....
        /*0b6c*/ 	.word	0x0000a390
        /*0b70*/ 	.word	0x00000000
        /*0b74*/ 	.word	0x00000118
        /*0b78*/ 	.short	0x010a
        /*0b7a*/ 	.byte	0xff
	.zero		1


	//   ....[168]....
        /*0b7c*/ 	.word	0x0000a3f0
        /*0b80*/ 	.word	0x00000000
        /*0b84*/ 	.word	0x00000110
        /*0b88*/ 	.short	0x010a
        /*0b8a*/ 	.byte	0xff
	.zero		1


	//   ....[169]....
        /*0b8c*/ 	.word	0x0000a440
        /*0b90*/ 	.word	0x00000003
        /*0b94*/ 	.word	0x00000130
        /*0b98*/ 	.short	0x010a
        /*0b9a*/ 	.byte	0xff
	.zero		1


	//   ....[170]....
        /*0b9c*/ 	.word	0x0000a490
        /*0ba0*/ 	.word	0x00000003
        /*0ba4*/ 	.word	0x00000100
        /*0ba8*/ 	.short	0x010a
        /*0baa*/ 	.byte	0xff
	.zero		1


	//   ....[171]....
        /*0bac*/ 	.word	0x0000a4e0
        /*0bb0*/ 	.word	0x000000a4
        /*0bb4*/ 	.word	0x00000150
        /*0bb8*/ 	.short	0x010a
        /*0bba*/ 	.byte	0xff
	.zero		1


	//   ....[172]....
        /*0bbc*/ 	.word	0x0000a530
        /*0bc0*/ 	.word	0x000000c8
        /*0bc4*/ 	.word	0x00000100
        /*0bc8*/ 	.short	0x010a
        /*0bca*/ 	.byte	0xff
	.zero		1


	//----- nvinfo : EIATTR_NUM_MBARRIERS
	.align		4
.L_47:
        /*0bcc*/ 	.byte	0x03, 0x38
        /*0bce*/ 	.short	0x0037


	//----- nvinfo : EIATTR_EXIT_INSTR_OFFSETS
	.align		4
        /*0bd0*/ 	.byte	0x04, 0x1c
        /*0bd2*/ 	.short	(.L_49 - .L_48)


	//   ....[0]....
.L_48:
        /*0bd4*/ 	.word	0x00003350


	//   ....[1]....
        /*0bd8*/ 	.word	0x00003840


	//   ....[2]....
        /*0bdc*/ 	.word	0x000038a0


	//   ....[3]....
        /*0be0*/ 	.word	0x00004b40


	//   ....[4]....
        /*0be4*/ 	.word	0x00005940


	//   ....[5]....
        /*0be8*/ 	.word	0x00005980


	//   ....[6]....
        /*0bec*/ 	.word	0x00009620


	//----- nvinfo : EIATTR_MAX_THREADS
	.align		4
.L_49:
        /*0bf0*/ 	.byte	0x04, 0x05
        /*0bf2*/ 	.short	(.L_51 - .L_50)
.L_50:
        /*0bf4*/ 	.word	0x00000100
        /*0bf8*/ 	.word	0x00000001
        /*0bfc*/ 	.word	0x00000001


	//----- nvinfo : EIATTR_CRS_STACK_SIZE
	.align		4
.L_51:
        /*0c00*/ 	.byte	0x04, 0x1e
        /*0c02*/ 	.short	(.L_53 - .L_52)
.L_52:
        /*0c04*/ 	.word	0x00000000


	//----- nvinfo : EIATTR_CBANK_PARAM_SIZE
	.align		4
.L_53:
        /*0c08*/ 	.byte	0x03, 0x19
        /*0c0a*/ 	.short	0x0800


	//----- nvinfo : EIATTR_PARAM_CBANK
	.align		4
        /*0c0c*/ 	.byte	0x04, 0x0a
        /*0c0e*/ 	.short	(.L_55 - .L_54)
	.align		4
.L_54:
        /*0c10*/ 	.word	index@(.nv.constant0._ZN7cutlass13device_kernelINS_4gemm6kernel13GemmUniversalIN4cute5tupleIJiiiiEEENS1_10collective13CollectiveMmaINS1_35MainloopSm100TmaUmmaWarpSpecializedILi16ELi2ELi4ENS5_IJNS4_1CILi2EEENSA_ILi4EEENSA_ILi1EEEEEEEENS5_IJNSA_ILi256EEENSA_ILi128EEENSA_ILi64EEEEEENS_12float_e5m2_tENS5_IJlSD_lEEESK_SL_NS4_8TiledMMAINS4_8MMA_AtomIJNS4_10MMA_TraitsINS4_25SM100_MMA_F8F6F4_2x1SM_SSEJSK_SK_fSG_SH_NS4_17integral_constantINS4_4UMMA5MajorELSS_0EEEST_NSQ_INSR_7ScaleInELSU_0EEESV_EEEEEENS4_6LayoutINS5_IJSD_SD_SD_EEENS5_IJNSA_ILi0EEES10_S10_EEEEENS5_IJNS4_10UnderscoreES13_S13_EEEEENS4_28SM100_TMA_2SM_LOAD_MULTICASTENS4_14ComposedLayoutINS4_7SwizzleILi2ELi4ELi3EEENS4_18smem_ptr_flag_bitsILi8EEENSY_INS5_IJNSA_ILi8EEESI_EEENS5_IJSI_SD_EEEEEEEvNS4_8identityENS4_18SM100_TMA_2SM_LOADES1G_vS1H_EENS_8epilogue10collective18CollectiveEpilogueINS1K_23Sm100TmaWarpSpecializedILi2ELi2ELi64ELb0ELb0EEEJNS5_IJSH_SH_SI_EEENS5_IJNSY_ISH_SD_EENSY_ISI_SD_EEEEESK_SL_SK_SL_NS1K_6fusion15FusionCallbacksIS1O_NS1T_17LinearCombinationISK_fSK_fLNS_15FloatRoundStyleE2EEES1P_S1S_JEEENS4_5SM1004TMEM4LOAD26SM100_TMEM_LOAD_32dp32b64xENS4_13SM90_TMA_LOADES1G_NS4_39AutoVectorizingCopyWithAssumedAlignmentILi128EEENS4_14SM90_TMA_STOREES1G_S25_S25_EEEvvEEEEvNT_6ParamsE)
        /*0c14*/ 	.short	0x0380
        /*0c16*/ 	.short	0x0800


	//----- nvinfo : EIATTR_SW_WAR
	.align		4
.L_55:
        /*0c18*/ 	.byte	0x04, 0x36
        /*0c1a*/ 	.short	(.L_57 - .L_56)
.L_56:
        /*0c1c*/ 	.word	0x00000008
.L_57:


//--------------------- .nv.callgraph             --------------------------
	.section	.nv.callgraph,"",@"SHT_CUDA_CALLGRAPH"
	.align	4
	.sectionentsize	8
	.align		4
        /*0000*/ 	.word	0x00000000
	.align		4
        /*0004*/ 	.word	0xffffffff
	.align		4
        /*0008*/ 	.word	index@(_ZN7cutlass13device_kernelINS_4gemm6kernel13GemmUniversalIN4cute5tupleIJiiiiEEENS1_10collective13CollectiveMmaINS1_35MainloopSm100TmaUmmaWarpSpecializedILi16ELi2ELi4ENS5_IJNS4_1CILi2EEENSA_ILi4EEENSA_ILi1EEEEEEEENS5_IJNSA_ILi256EEENSA_ILi128EEENSA_ILi64EEEEEENS_12float_e5m2_tENS5_IJlSD_lEEESK_SL_NS4_8TiledMMAINS4_8MMA_AtomIJNS4_10MMA_TraitsINS4_25SM100_MMA_F8F6F4_2x1SM_SSEJSK_SK_fSG_SH_NS4_17integral_constantINS4_4UMMA5MajorELSS_0EEEST_NSQ_INSR_7ScaleInELSU_0EEESV_EEEEEENS4_6LayoutINS5_IJSD_SD_SD_EEENS5_IJNSA_ILi0EEES10_S10_EEEEENS5_IJNS4_10UnderscoreES13_S13_EEEEENS4_28SM100_TMA_2SM_LOAD_MULTICASTENS4_14ComposedLayoutINS4_7SwizzleILi2ELi4ELi3EEENS4_18smem_ptr_flag_bitsILi8EEENSY_INS5_IJNSA_ILi8EEESI_EEENS5_IJSI_SD_EEEEEEEvNS4_8identityENS4_18SM100_TMA_2SM_LOADES1G_vS1H_EENS_8epilogue10collective18CollectiveEpilogueINS1K_23Sm100TmaWarpSpecializedILi2ELi2ELi64ELb0ELb0EEEJNS5_IJSH_SH_SI_EEENS5_IJNSY_ISH_SD_EENSY_ISI_SD_EEEEESK_SL_SK_SL_NS1K_6fusion15FusionCallbacksIS1O_NS1T_17LinearCombinationISK_fSK_fLNS_15FloatRoundStyleE2EEES1P_S1S_JEEENS4_5SM1004TMEM4LOAD26SM100_TMEM_LOAD_32dp32b64xENS4_13SM90_TMA_LOADES1G_NS4_39AutoVectorizingCopyWithAssumedAlignmentILi128EEENS4_14SM90_TMA_STOREES1G_S25_S25_EEEvvEEEEvNT_6ParamsE)
	.align		4
        /*000c*/ 	.word	index@(__assertfail)
	.align		4
        /*0010*/ 	.word	0x00000000
	.align		4
        /*0014*/ 	.word	0xfffffffe
	.align		4
        /*0018*/ 	.word	0x00000000
	.align		4
        /*001c*/ 	.word	0xfffffffd
	.align		4
        /*0020*/ 	.word	0x00000000
	.align		4
        /*0024*/ 	.word	0xfffffffc


//--------------------- .nv.constant4             --------------------------
	.section	.nv.constant4,"a",@progbits
	.align	8
	.align		8
.nv.constant4:
        /*0000*/ 	.dword	__assertfail
	.align		8
        /*0008*/ 	.dword	__unnamed_1
	.align		8
        /*0010*/ 	.dword	__unnamed_2
	.align		8
        /*0018*/ 	.dword	_ZN40_INTERNAL_a5bfde06_4_k_cu_28f46434_328294cuda3std3__45__cpo5beginE
	.align		8
        /*0020*/ 	.dword	_ZN40_INTERNAL_a5bfde06_4_k_cu_28f46434_328294cuda3std3__45__cpo3endE
	.align		8
        /*0028*/ 	.dword	_ZN40_INTERNAL_a5bfde06_4_k_cu_28f46434_328294cuda3std3__45__cpo6cbeginE
	.align		8
        /*0030*/ 	.dword	_ZN40_INTERNAL_a5bfde06_4_k_cu_28f46434_328294cuda3std3__45__cpo4cendE
	.align		8
        /*0038*/ 	.dword	_ZN40_INTERNAL_a5bfde06_4_k_cu_28f46434_328294cuda3std3__442_GLOBAL__N__a5bfde06_4_k_cu_28f46434_328296ignoreE
	.align		8
        /*0040*/ 	.dword	_ZN40_INTERNAL_a5bfde06_4_k_cu_28f46434_328294cuda3std3__419piecewise_constructE
	.align		8
        /*0048*/ 	.dword	_ZN40_INTERNAL_a5bfde06_4_k_cu_28f46434_328294cuda3std3__48in_placeE
	.align		8
        /*0050*/ 	.dword	_ZN40_INTERNAL_a5bfde06_4_k_cu_28f46434_328294cuda3std6ranges3__45__cpo4swapE
	.align		8
        /*0058*/ 	.dword	_ZN40_INTERNAL_a5bfde06_4_k_cu_28f46434_328294cuda3std6ranges3__45__cpo9iter_moveE
	.align		8
        /*0060*/ 	.dword	_ZN40_INTERNAL_a5bfde06_4_k_cu_28f46434_328294cute7productE
	.align		8
        /*0068*/ 	.dword	_ZN40_INTERNAL_a5bfde06_4_k_cu_28f46434_328294cute1_E
	.align		8
        /*0070*/ 	.dword	$str$25
	.align		8
        /*0078*/ 	.dword	$str$26
	.align		8
        /*0080*/ 	.dword	$str$27
	.align		8
        /*0088*/ 	.dword	$str$28


//--------------------- .text._ZN7cutlass13device_kernelINS_4gemm6kernel13GemmUniversalIN4cute5tupleIJiiiiEEENS1_10collective13CollectiveMmaINS1_35MainloopSm100TmaUmmaWarpSpecializedILi16ELi2ELi4ENS5_IJNS4_1CILi2EEENSA_ILi4EEENSA_ILi1EEEEEEEENS5_IJNSA_ILi256EEENSA_ILi128EEENSA_ILi64EEEEEENS_12float_e5m2_tENS5_IJlSD_lEEESK_SL_NS4_8TiledMMAINS4_8MMA_AtomIJNS4_10MMA_TraitsINS4_25SM100_MMA_F8F6F4_2x1SM_SSEJSK_SK_fSG_SH_NS4_17integral_constantINS4_4UMMA5MajorELSS_0EEEST_NSQ_INSR_7ScaleInELSU_0EEESV_EEEEEENS4_6LayoutINS5_IJSD_SD_SD_EEENS5_IJNSA_ILi0EEES10_S10_EEEEENS5_IJNS4_10UnderscoreES13_S13_EEEEENS4_28SM100_TMA_2SM_LOAD_MULTICASTENS4_14ComposedLayoutINS4_7SwizzleILi2ELi4ELi3EEENS4_18smem_ptr_flag_bitsILi8EEENSY_INS5_IJNSA_ILi8EEESI_EEENS5_IJSI_SD_EEEEEEEvNS4_8identityENS4_18SM100_TMA_2SM_LOADES1G_vS1H_EENS_8epilogue10collective18CollectiveEpilogueINS1K_23Sm100TmaWarpSpecializedILi2ELi2ELi64ELb0ELb0EEEJNS5_IJSH_SH_SI_EEENS5_IJNSY_ISH_SD_EENSY_ISI_SD_EEEEESK_SL_SK_SL_NS1K_6fusion15FusionCallbacksIS1O_NS1T_17LinearCombinationISK_fSK_fLNS_15FloatRoundStyleE2EEES1P_S1S_JEEENS4_5SM1004TMEM4LOAD26SM100_TMEM_LOAD_32dp32b64xENS4_13SM90_TMA_LOADES1G_NS4_39AutoVectorizingCopyWithAssumedAlignmentILi128EEENS4_14SM90_TMA_STOREES1G_S25_S25_EEEvvEEEEvNT_6ParamsE --------------------------
	.section	.text._ZN7cutlass13device_kernelINS_4gemm6kernel13GemmUniversalIN4cute5tupleIJiiiiEEENS1_10collective13CollectiveMmaINS1_35MainloopSm100TmaUmmaWarpSpecializedILi16ELi2ELi4ENS5_IJNS4_1CILi2EEENSA_ILi4EEENSA_ILi1EEEEEEEENS5_IJNSA_ILi256EEENSA_ILi128EEENSA_ILi64EEEEEENS_12float_e5m2_tENS5_IJlSD_lEEESK_SL_NS4_8TiledMMAINS4_8MMA_AtomIJNS4_10MMA_TraitsINS4_25SM100_MMA_F8F6F4_2x1SM_SSEJSK_SK_fSG_SH_NS4_17integral_constantINS4_4UMMA5MajorELSS_0EEEST_NSQ_INSR_7ScaleInELSU_0EEESV_EEEEEENS4_6LayoutINS5_IJSD_SD_SD_EEENS5_IJNSA_ILi0EEES10_S10_EEEEENS5_IJNS4_10UnderscoreES13_S13_EEEEENS4_28SM100_TMA_2SM_LOAD_MULTICASTENS4_14ComposedLayoutINS4_7SwizzleILi2ELi4ELi3EEENS4_18smem_ptr_flag_bitsILi8EEENSY_INS5_IJNSA_ILi8EEESI_EEENS5_IJSI_SD_EEEEEEEvNS4_8identityENS4_18SM100_TMA_2SM_LOADES1G_vS1H_EENS_8epilogue10collective18CollectiveEpilogueINS1K_23Sm100TmaWarpSpecializedILi2ELi2ELi64ELb0ELb0EEEJNS5_IJSH_SH_SI_EEENS5_IJNSY_ISH_SD_EENSY_ISI_SD_EEEEESK_SL_SK_SL_NS1K_6fusion15FusionCallbacksIS1O_NS1T_17LinearCombinationISK_fSK_fLNS_15FloatRoundStyleE2EEES1P_S1S_JEEENS4_5SM1004TMEM4LOAD26SM100_TMEM_LOAD_32dp32b64xENS4_13SM90_TMA_LOADES1G_NS4_39AutoVectorizingCopyWithAssumedAlignmentILi128EEENS4_14SM90_TMA_STOREES1G_S25_S25_EEEvvEEEEvNT_6ParamsE,"ax",@progbits
	.align	128
.text._ZN7cutlass13device_kernelINS_4gemm6kernel13GemmUniversalIN4cute5tupleIJiiiiEEENS1_10collective13CollectiveMmaINS1_35MainloopSm100TmaUmmaWarpSpecializedILi16ELi2ELi4ENS5_IJNS4_1CILi2EEENSA_ILi4EEENSA_ILi1EEEEEEEENS5_IJNSA_ILi256EEENSA_ILi128EEENSA_ILi64EEEEEENS_12float_e5m2_tENS5_IJlSD_lEEESK_SL_NS4_8TiledMMAINS4_8MMA_AtomIJNS4_10MMA_TraitsINS4_25SM100_MMA_F8F6F4_2x1SM_SSEJSK_SK_fSG_SH_NS4_17integral_constantINS4_4UMMA5MajorELSS_0EEEST_NSQ_INSR_7ScaleInELSU_0EEESV_EEEEEENS4_6LayoutINS5_IJSD_SD_SD_EEENS5_IJNSA_ILi0EEES10_S10_EEEEENS5_IJNS4_10UnderscoreES13_S13_EEEEENS4_28SM100_TMA_2SM_LOAD_MULTICASTENS4_14ComposedLayoutINS4_7SwizzleILi2ELi4ELi3EEENS4_18smem_ptr_flag_bitsILi8EEENSY_INS5_IJNSA_ILi8EEESI_EEENS5_IJSI_SD_EEEEEEEvNS4_8identityENS4_18SM100_TMA_2SM_LOADES1G_vS1H_EENS_8epilogue10collective18CollectiveEpilogueINS1K_23Sm100TmaWarpSpecializedILi2ELi2ELi64ELb0ELb0EEEJNS5_IJSH_SH_SI_EEENS5_IJNSY_ISH_SD_EENSY_ISI_SD_EEEEESK_SL_SK_SL_NS1K_6fusion15FusionCallbacksIS1O_NS1T_17LinearCombinationISK_fSK_fLNS_15FloatRoundStyleE2EEES1P_S1S_JEEENS4_5SM1004TMEM4LOAD26SM100_TMEM_LOAD_32dp32b64xENS4_13SM90_TMA_LOADES1G_NS4_39AutoVectorizingCopyWithAssumedAlignmentILi128EEENS4_14SM90_TMA_STOREES1G_S25_S25_EEEvvEEEEvNT_6ParamsE:
        .type           _ZN7cutlass13device_kernelINS_4gemm6kernel13GemmUniversalIN4cute5tupleIJiiiiEEENS1_10collective13CollectiveMmaINS1_35MainloopSm100TmaUmmaWarpSpecializedILi16ELi2ELi4ENS5_IJNS4_1CILi2EEENSA_ILi4EEENSA_ILi1EEEEEEEENS5_IJNSA_ILi256EEENSA_ILi128EEENSA_ILi64EEEEEENS_12float_e5m2_tENS5_IJlSD_lEEESK_SL_NS4_8TiledMMAINS4_8MMA_AtomIJNS4_10MMA_TraitsINS4_25SM100_MMA_F8F6F4_2x1SM_SSEJSK_SK_fSG_SH_NS4_17integral_constantINS4_4UMMA5MajorELSS_0EEEST_NSQ_INSR_7ScaleInELSU_0EEESV_EEEEEENS4_6LayoutINS5_IJSD_SD_SD_EEENS5_IJNSA_ILi0EEES10_S10_EEEEENS5_IJNS4_10UnderscoreES13_S13_EEEEENS4_28SM100_TMA_2SM_LOAD_MULTICASTENS4_14ComposedLayoutINS4_7SwizzleILi2ELi4ELi3EEENS4_18smem_ptr_flag_bitsILi8EEENSY_INS5_IJNSA_ILi8EEESI_EEENS5_IJSI_SD_EEEEEEEvNS4_8identityENS4_18SM100_TMA_2SM_LOADES1G_vS1H_EENS_8epilogue10collective18CollectiveEpilogueINS1K_23Sm100TmaWarpSpecializedILi2ELi2ELi64ELb0ELb0EEEJNS5_IJSH_SH_SI_EEENS5_IJNSY_ISH_SD_EENSY_ISI_SD_EEEEESK_SL_SK_SL_NS1K_6fusion15FusionCallbacksIS1O_NS1T_17LinearCombinationISK_fSK_fLNS_15FloatRoundStyleE2EEES1P_S1S_JEEENS4_5SM1004TMEM4LOAD26SM100_TMEM_LOAD_32dp32b64xENS4_13SM90_TMA_LOADES1G_NS4_39AutoVectorizingCopyWithAssumedAlignmentILi128EEENS4_14SM90_TMA_STOREES1G_S25_S25_EEEvvEEEEvNT_6ParamsE,@function
        .size           _ZN7cutlass13device_kernelINS_4gemm6kernel13GemmUniversalIN4cute5tupleIJiiiiEEENS1_10collective13CollectiveMmaINS1_35MainloopSm100TmaUmmaWarpSpecializedILi16ELi2ELi4ENS5_IJNS4_1CILi2EEENSA_ILi4EEENSA_ILi1EEEEEEEENS5_IJNSA_ILi256EEENSA_ILi128EEENSA_ILi64EEEEEENS_12float_e5m2_tENS5_IJlSD_lEEESK_SL_NS4_8TiledMMAINS4_8MMA_AtomIJNS4_10MMA_TraitsINS4_25SM100_MMA_F8F6F4_2x1SM_SSEJSK_SK_fSG_SH_NS4_17integral_constantINS4_4UMMA5MajorELSS_0EEEST_NSQ_INSR_7ScaleInELSU_0EEESV_EEEEEENS4_6LayoutINS5_IJSD_SD_SD_EEENS5_IJNSA_ILi0EEES10_S10_EEEEENS5_IJNS4_10UnderscoreES13_S13_EEEEENS4_28SM100_TMA_2SM_LOAD_MULTICASTENS4_14ComposedLayoutINS4_7SwizzleILi2ELi4ELi3EEENS4_18smem_ptr_flag_bitsILi8EEENSY_INS5_IJNSA_ILi8EEESI_EEENS5_IJSI_SD_EEEEEEEvNS4_8identityENS4_18SM100_TMA_2SM_LOADES1G_vS1H_EENS_8epilogue10collective18CollectiveEpilogueINS1K_23Sm100TmaWarpSpecializedILi2ELi2ELi64ELb0ELb0EEEJNS5_IJSH_SH_SI_EEENS5_IJNSY_ISH_SD_EENSY_ISI_SD_EEEEESK_SL_SK_SL_NS1K_6fusion15FusionCallbacksIS1O_NS1T_17LinearCombinationISK_fSK_fLNS_15FloatRoundStyleE2EEES1P_S1S_JEEENS4_5SM1004TMEM4LOAD26SM100_TMEM_LOAD_32dp32b64xENS4_13SM90_TMA_LOADES1G_NS4_39AutoVectorizingCopyWithAssumedAlignmentILi128EEENS4_14SM90_TMA_STOREES1G_S25_S25_EEEvvEEEEvNT_6ParamsE,(.L_x_201 - _ZN7cutlass13device_kernelINS_4gemm6kernel13GemmUniversalIN4cute5tupleIJiiiiEEENS1_10collective13CollectiveMmaINS1_35MainloopSm100TmaUmmaWarpSpecializedILi16ELi2ELi4ENS5_IJNS4_1CILi2EEENSA_ILi4EEENSA_ILi1EEEEEEEENS5_IJNSA_ILi256EEENSA_ILi128EEENSA_ILi64EEEEEENS_12float_e5m2_tENS5_IJlSD_lEEESK_SL_NS4_8TiledMMAINS4_8MMA_AtomIJNS4_10MMA_TraitsINS4_25SM100_MMA_F8F6F4_2x1SM_SSEJSK_SK_fSG_SH_NS4_17integral_constantINS4_4UMMA5MajorELSS_0EEEST_NSQ_INSR_7ScaleInELSU_0EEESV_EEEEEENS4_6LayoutINS5_IJSD_SD_SD_EEENS5_IJNSA_ILi0EEES10_S10_EEEEENS5_IJNS4_10UnderscoreES13_S13_EEEEENS4_28SM100_TMA_2SM_LOAD_MULTICASTENS4_14ComposedLayoutINS4_7SwizzleILi2ELi4ELi3EEENS4_18smem_ptr_flag_bitsILi8EEENSY_INS5_IJNSA_ILi8EEESI_EEENS5_IJSI_SD_EEEEEEEvNS4_8identityENS4_18SM100_TMA_2SM_LOADES1G_vS1H_EENS_8epilogue10collective18CollectiveEpilogueINS1K_23Sm100TmaWarpSpecializedILi2ELi2ELi64ELb0ELb0EEEJNS5_IJSH_SH_SI_EEENS5_IJNSY_ISH_SD_EENSY_ISI_SD_EEEEESK_SL_SK_SL_NS1K_6fusion15FusionCallbacksIS1O_NS1T_17LinearCombinationISK_fSK_fLNS_15FloatRoundStyleE2EEES1P_S1S_JEEENS4_5SM1004TMEM4LOAD26SM100_TMEM_LOAD_32dp32b64xENS4_13SM90_TMA_LOADES1G_NS4_39AutoVectorizingCopyWithAssumedAlignmentILi128EEENS4_14SM90_TMA_STOREES1G_S25_S25_EEEvvEEEEvNT_6ParamsE)
        .other          _ZN7cutlass13device_kernelINS_4gemm6kernel13GemmUniversalIN4cute5tupleIJiiiiEEENS1_10collective13CollectiveMmaINS1_35MainloopSm100TmaUmmaWarpSpecializedILi16ELi2ELi4ENS5_IJNS4_1CILi2EEENSA_ILi4EEENSA_ILi1EEEEEEEENS5_IJNSA_ILi256EEENSA_ILi128EEENSA_ILi64EEEEEENS_12float_e5m2_tENS5_IJlSD_lEEESK_SL_NS4_8TiledMMAINS4_8MMA_AtomIJNS4_10MMA_TraitsINS4_25SM100_MMA_F8F6F4_2x1SM_SSEJSK_SK_fSG_SH_NS4_17integral_constantINS4_4UMMA5MajorELSS_0EEEST_NSQ_INSR_7ScaleInELSU_0EEESV_EEEEEENS4_6LayoutINS5_IJSD_SD_SD_EEENS5_IJNSA_ILi0EEES10_S10_EEEEENS5_IJNS4_10UnderscoreES13_S13_EEEEENS4_28SM100_TMA_2SM_LOAD_MULTICASTENS4_14ComposedLayoutINS4_7SwizzleILi2ELi4ELi3EEENS4_18smem_ptr_flag_bitsILi8EEENSY_INS5_IJNSA_ILi8EEESI_EEENS5_IJSI_SD_EEEEEEEvNS4_8identityENS4_18SM100_TMA_2SM_LOADES1G_vS1H_EENS_8epilogue10collective18CollectiveEpilogueINS1K_23Sm100TmaWarpSpecializedILi2ELi2ELi64ELb0ELb0EEEJNS5_IJSH_SH_SI_EEENS5_IJNSY_ISH_SD_EENSY_ISI_SD_EEEEESK_SL_SK_SL_NS1K_6fusion15FusionCallbacksIS1O_NS1T_17LinearCombinationISK_fSK_fLNS_15FloatRoundStyleE2EEES1P_S1S_JEEENS4_5SM1004TMEM4LOAD26SM100_TMEM_LOAD_32dp32b64xENS4_13SM90_TMA_LOADES1G_NS4_39AutoVectorizingCopyWithAssumedAlignmentILi128EEENS4_14SM90_TMA_STOREES1G_S25_S25_EEEvvEEEEvNT_6ParamsE,@"STO_CUDA_ENTRY STV_DEFAULT"
_ZN7cutlass13device_kernelINS_4gemm6kernel13GemmUniversalIN4cute5tupleIJiiiiEEENS1_10collective13CollectiveMmaINS1_35MainloopSm100TmaUmmaWarpSpecializedILi16ELi2ELi4ENS5_IJNS4_1CILi2EEENSA_ILi4EEENSA_ILi1EEEEEEEENS5_IJNSA_ILi256EEENSA_ILi128EEENSA_ILi64EEEEEENS_12float_e5m2_tENS5_IJlSD_lEEESK_SL_NS4_8TiledMMAINS4_8MMA_AtomIJNS4_10MMA_TraitsINS4_25SM100_MMA_F8F6F4_2x1SM_SSEJSK_SK_fSG_SH_NS4_17integral_constantINS4_4UMMA5MajorELSS_0EEEST_NSQ_INSR_7ScaleInELSU_0EEESV_EEEEEENS4_6LayoutINS5_IJSD_SD_SD_EEENS5_IJNSA_ILi0EEES10_S10_EEEEENS5_IJNS4_10UnderscoreES13_S13_EEEEENS4_28SM100_TMA_2SM_LOAD_MULTICASTENS4_14ComposedLayoutINS4_7SwizzleILi2ELi4ELi3EEENS4_18smem_ptr_flag_bitsILi8EEENSY_INS5_IJNSA_ILi8EEESI_EEENS5_IJSI_SD_EEEEEEEvNS4_8identityENS4_18SM100_TMA_2SM_LOADES1G_vS1H_EENS_8epilogue10collective18CollectiveEpilogueINS1K_23Sm100TmaWarpSpecializedILi2ELi2ELi64ELb0ELb0EEEJNS5_IJSH_SH_SI_EEENS5_IJNSY_ISH_SD_EENSY_ISI_SD_EEEEESK_SL_SK_SL_NS1K_6fusion15FusionCallbacksIS1O_NS1T_17LinearCombinationISK_fSK_fLNS_15FloatRoundStyleE2EEES1P_S1S_JEEENS4_5SM1004TMEM4LOAD26SM100_TMEM_LOAD_32dp32b64xENS4_13SM90_TMA_LOADES1G_NS4_39AutoVectorizingCopyWithAssumedAlignmentILi128EEENS4_14SM90_TMA_STOREES1G_S25_S25_EEEvvEEEEvNT_6ParamsE:
[----:B------:R-:W1:Y:S01]  /*0000*/  LDC R1, c[0x0][0x37c] ;  /* 0x0000df00ff017b82 */ /* 0x000e620000000800 */
[----:B------:R-:W2:Y:S01]  /*0010*/  S2R R177, SR_TID.X ;  /* 0x0000000000b17919 */ /* 0x000ea20000002100 */
[----:B------:R-:W3:Y:S06]  /*0020*/  LDCU.64 UR8, c[0x0][0x890] ;  /* 0x00011200ff0877ac */ /* 0x000eec0008000a00 */
[----:B------:R-:W4:Y:S01]  /*0030*/  S2UR UR48, SR_CgaCtaId ;  /* 0x00000000003079c3 */ /* 0x000f220000008800 */
[----:B------:R-:W-:Y:S02]  /*0040*/  PRMT R162, RZ, 0x7610, R162 ;  /* 0x00007610ffa27816 */ /* 0x000fe400000000a2 */
[----:B------:R-:W-:-:S02]  /*0050*/  ELECT P0, URZ, PT ;  /* 0x0000000000ff782f */ /* 0x000fc40003800000 */
[----:B---3--:R-:W-:-:S04]  /*0060*/  ISETP.NE.U32.AND P1, PT, RZ, UR8, PT ;  /* 0x00000008ff007c0c */ /* 0x008fc8000bf25070 */
[----:B------:R-:W-:Y:S01]  /*0070*/  ISETP.NE.AND.EX P2, PT, RZ, UR9, PT, P1 ;  /* 0x00000009ff007c0c */ /* 0x000fe2000bf45310 */
[----:B----4-:R-:W-:Y:S02]  /*0080*/  ULOP3.LUT UR33, UR48, 0x1, URZ, 0xc0, !UPT ;  /* 0x0000000130217892 */ /* 0x010fe4000f8ec0ff */
[----:B------:R-:W-:Y:S01]  /*0090*/  ULOP3.LUT UR34, UR48, 0x1, URZ, 0x3c, !UPT ;  /* 0x0000000130227892 */ /* 0x000fe2000f8e3cff */
[----:B--2---:R-:W-:-:S05]  /*00a0*/  SHF.R.U32.HI R163, RZ, 0x5, R177 ;  /* 0x00000005ffa37819 */ /* 0x004fca00000116b1 */
[----:B------:R-:W2:Y:S02]  /*00b0*/  SHFL.IDX PT, R0, R163, RZ, 0x1f ;  /* 0x00001fffa3007589 */ /* 0x000ea400000e0000 */
[----:B--2---:R-:W-:Y:S02]  /*00c0*/  R2UR UR21, R0 ;  /* 0x00000000001572ca */ /* 0x004fe400000e0000 */
[----:B-1----:R-:W-:Y:S05]  /*00d0*/  @P2 BRA `(.L_x_0) ;  /* 0x0000000000302947 */ /* 0x002fea0003800000 */
[----:B------:R-:W1:Y:S02]  /*00e0*/  LDCU.64 UR4, c[0x0][0x888] ;  /* 0x00011100ff0477ac */ /* 0x000e640008000a00 */
[----:B-1----:R-:W-:-:S04]  /*00f0*/  UISETP.NE.U32.AND UP0, UPT, UR4, URZ, UPT ;  /* 0x000000ff0400728c */ /* 0x002fc8000bf05070 */
[----:B------:R-:W-:-:S09]  /*0100*/  UISETP.NE.AND.EX UP0, UPT, UR5, URZ, UPT, UP0 ;  /* 0x000000ff0500728c */ /* 0x000fd2000bf05300 */
[----:B------:R-:W-:Y:S05]  /*0110*/  BRA.U !UP0, `(.L_x_1) ;  /* 0x0000000108147547 */ /* 0x000fea000b800000 */
[----:B------:R-:W1:Y:S01]  /*0120*/  LDC.64 R2, c[0x0][0x888] ;  /* 0x00022200ff027b82 */ /* 0x000e620000000a00 */
[----:B------:R-:W1:Y:S02]  /*0130*/  LDCU.64 UR4, c[0x0][0x358] ;  /* 0x00006b00ff0477ac */ /* 0x000e640008000a00 */
[----:B-1----:R1:W5:Y:S01]  /*0140*/  LDG.E R73, desc[UR4][R2.64] ;  /* 0x0000000402497981 */ /* 0x002362000c1e1900 */
[----:B------:R-:W-:Y:S01]  /*0150*/  HFMA2 R162, -RZ, RZ, 0, 5.9604644775390625e-08 ;  /* 0x00000001ffa27431 */ /* 0x000fe200000001ff */
[----:B------:R-:W-:Y:S05]  /*0160*/  BRA `(.L_x_0) ;  /* 0x00000000000c7947 */ /* 0x000fea0003800000 */
.L_x_1:
[----:B------:R-:W1:Y:S01]  /*0170*/  LDCU UR4, c[0x0][0x880] ;  /* 0x00011000ff0477ac */ /* 0x000e620008000800 */
[----:B------:R-:W-:Y:S01]  /*0180*/  HFMA2 R162, -RZ, RZ, 0, 5.9604644775390625e-08 ;  /* 0x00000001ffa27431 */ /* 0x000fe200000001ff */
[----:B-1----:R-:W-:-:S07]  /*0190*/  MOV R73, UR4 ;  /* 0x0000000400497c02 */ /* 0x002fce0008000f00 */
.L_x_0:
[----:B------:R-:W2:Y:S02]  /*01a0*/  LDCU.64 UR4, c[0x0][0x8b0] ;  /* 0x00011600ff0477ac */ /* 0x000ea40008000a00 */
[----:B--2---:R-:W-:-:S04]  /*01b0*/  UISETP.NE.U32.AND UP0, UPT, UR4, URZ, UPT ;  /* 0x000000ff0400728c */ /* 0x004fc8000bf05070 */
[----:B------:R-:W-:-:S09]  /*01c0*/  UISETP.NE.AND.EX UP0, UPT, UR5, URZ, UPT, UP0 ;  /* 0x000000ff0500728c */ /* 0x000fd2000bf05300 */
[----:B------:R-:W-:Y:S05]  /*01d0*/  BRA.U UP0, `(.L_x_2) ;  /* 0x0000000100287547 */ /* 0x000fea000b800000 */
[----:B------:R-:W2:Y:S02]  /*01e0*/  LDCU.64 UR4, c[0x0][0x8a8] ;  /* 0x00011500ff0477ac */ /* 0x000ea40008000a00 */
[----:B--2---:R-:W-:-:S04]  /*01f0*/  UISETP.NE.U32.AND UP0, UPT, UR4, URZ, UPT ;  /* 0x000000ff0400728c */ /* 0x004fc8000bf05070 */
[----:B------:R-:W-:-:S09]  /*0200*/  UISETP.NE.AND.EX UP0, UPT, UR5, URZ, UPT, UP0 ;  /* 0x000000ff0500728c */ /* 0x000fd2000bf05300 */
[----:B------:R-:W-:Y:S05]  /*0210*/  BRA.U !UP0, `(.L_x_3) ;  /* 0x0000000108107547 */ /* 0x000fea000b800000 */
[----:B------:R-:W2:Y:S01]  /*0220*/  LDC.64 R70, c[0x0][0x8a8] ;  /* 0x00022a00ff467b82 */ /* 0x000ea20000000a00 */
[----:B------:R-:W2:Y:S02]  /*0230*/  LDCU.64 UR4, c[0x0][0x358] ;  /* 0x00006b00ff0477ac */ /* 0x000ea40008000a00 */
[----:B--2---:R2:W5:Y:S01]  /*0240*/  LDG.E R70, desc[UR4][R70.64] ;  /* 0x0000000446467981 */ /* 0x004562000c1e1900 */
[----:B------:R-:W-:Y:S05]  /*0250*/  BRA `(.L_x_2) ;  /* 0x0000000000087947 */ /* 0x000fea0003800000 */
.L_x_3:
[----:B------:R-:W2:Y:S02]  /*0260*/  LDCU UR4, c[0x0][0x8a0] ;  /* 0x00011400ff0477ac */ /* 0x000ea40008000800 */
[----:B--2---:R-:W-:Y:S02]  /*0270*/  MOV R70, UR4 ;  /* 0x0000000400467c02 */ /* 0x004fe40008000f00 */
.L_x_2:
[----:B------:R-:W-:Y:S01]  /*0280*/  IMAD.U32 R0, RZ, RZ, UR21 ;  /* 0x00000015ff007e24 */ /* 0x000fe2000f8e00ff */
[----:B------:R-:W-:Y:S04]  /*0290*/  BSSY.RECONVERGENT B0, `(.L_x_4) ;  /* 0x000000c000007945 */ /* 0x000fe80003800200 */
[C---:B------:R-:W-:Y:S02]  /*02a0*/  ISETP.NE.OR P3, PT, R0.reuse, 0x1, !P0 ;  /* 0x000000010000780c */ /* 0x040fe40004765670 */
[----:B------:R-:W-:-:S11]  /*02b0*/  ISETP.NE.OR P2, PT, R0, 0x3, !P0 ;  /* 0x000000030000780c */ /* 0x000fd60004745670 */
[----:B------:R-:W-:Y:S05]  /*02c0*/  @P3 BRA `(.L_x_5) ;  /* 0x0000000000203947 */ /* 0x000fea0003800000 */
[----:B------:R-:W3:Y:S02]  /*02d0*/  LDCU.64 UR4, c[0x0][0x348] ;  /* 0x00006900ff0477ac */ /* 0x000ee40008000a00 */
[----:B---3--:R-:W-:Y:S02]  /*02e0*/  UIADD3 UR6, UP1, UPT, UR4, 0x80, URZ ;  /* 0x0000008004067890 */ /* 0x008fe4000ff3e0ff */
[----:B------:R-:W-:Y:S02]  /*02f0*/  UIADD3 UR4, UP0, UPT, UR4, 0x180, URZ ;  /* 0x0000018004047890 */ /* 0x000fe4000ff1e0ff */
[----:B------:R-:W-:Y:S02]  /*0300*/  UIADD3.X UR7, UPT, UPT, URZ, UR5, URZ, UP1, !UPT ;  /* 0x00000005ff077290 */ /* 0x000fe40008ffe4ff */
[----:B------:R-:W-:-:S07]  /*0310*/  UIADD3.X UR5, UPT, UPT, URZ, UR5, URZ, UP0, !UPT ;  /* 0x00000005ff057290 */ /* 0x000fce00087fe4ff */
[----:B------:R3:W-:Y:S02]  /*0320*/  UTMACCTL.PF [UR6] ;  /* 0x00000000060079b9 */ /* 0x0007e40008040000 */
[----:B------:R3:W-:Y:S02]  /*0330*/  UTMACCTL.PF [UR4] ;  /* 0x00000000040079b9 */ /* 0x0007e40008040000 */
[----:B---3--:R-:W-:Y:S01]  /*0340*/  NOP ;  /* 0x0000000000007918 */ /* 0x008fe20000000000 */
.L_x_5:
[----:B------:R-:W-:Y:S05]  /*0350*/  BSYNC.RECONVERGENT B0 ;  /* 0x0000000000007941 */ /* 0x000fea0003800200 */
.L_x_4:
[----:B------:R-:W-:Y:S04]  /*0360*/  BSSY.RECONVERGENT B0, `(.L_x_6) ;  /* 0x000000a000007945 */ /* 0x000fe80003800200 */
        /* <DEDUP_REMOVED lines=9> */
.L_x_7:
[----:B------:R-:W-:Y:S05]  /*0400*/  BSYNC.RECONVERGENT B0 ;  /* 0x0000000000007941 */ /* 0x000fea0003800200 */
.L_x_6:
[----:B------:R-:W3:Y:S01]  /*0410*/  LDCU.64 UR4, c[0x0][0x888] ;  /* 0x00011100ff0477ac */ /* 0x000ee20008000a00 */
[----:B------:R-:W-:Y:S01]  /*0420*/  ISETP.NE.AND.EX P1, PT, RZ, UR9, PT, P1 ;  /* 0x00000009ff007c0c */ /* 0x000fe2000bf25310 */
[----:B------:R-:W-:Y:S01]  /*0430*/  UPLOP3.LUT UP4, UPT, UPT, UPT, UPT, 0x80, 0x8 ;  /* 0x000000000008789c */ /* 0x000fe20003f8f070 */
[----:B---3--:R-:W-:-:S04]  /*0440*/  ISETP.NE.U32.AND P2, PT, RZ, UR4, PT ;  /* 0x00000004ff007c0c */ /* 0x008fc8000bf45070 */
[----:B------:R-:W-:-:S13]  /*0450*/  ISETP.NE.AND.EX P2, PT, RZ, UR5, PT, P2 ;  /* 0x00000005ff007c0c */ /* 0x000fda000bf45320 */
[----:B------:R-:W-:Y:S05]  /*0460*/  @P2 BRA P1, `(.L_x_8) ;  /* 0x0000000000282947 */ /* 0x000fea0000800000 */
[----:B------:R-:W-:Y:S01]  /*0470*/  UISETP.NE.U32.AND UP0, UPT, UR8, URZ, UPT ;  /* 0x000000ff0800728c */ /* 0x000fe2000bf05070 */
[----:B-----5:R-:W-:Y:S01]  /*0480*/  FSETP.NEU.AND P1, PT, R73, RZ, PT ;  /* 0x000000ff4900720b */ /* 0x020fe20003f2d000 */
[----:B------:R-:W-:Y:S02]  /*0490*/  UISETP.NE.U32.AND UP2, UPT, UR4, URZ, UPT ;  /* 0x000000ff0400728c */ /* 0x000fe4000bf45070 */
[----:B------:R-:W-:Y:S02]  /*04a0*/  UISETP.NE.AND.EX UP1, UPT, UR9, URZ, UPT, UP0 ;  /* 0x000000ff0900728c */ /* 0x000fe4000bf25300 */
[----:B------:R-:W-:-:S04]  /*04b0*/  UISETP.NE.AND.EX UP0, UPT, UR5, URZ, UPT, UP2 ;  /* 0x000000ff0500728c */ /* 0x000fc8000bf05320 */
[----:B------:R-:W-:-:S04]  /*04c0*/  USEL UR4, URZ, 0xffffffff, UP0 ;  /* 0xffffffffff047887 */ /* 0x000fc80008000000 */
[----:B------:R-:W-:Y:S01]  /*04d0*/  VOTEU.ANY UP0, P1 ;  /* 0x0000000000ff7886 */ /* 0x000fe20000800100 */
[----:B------:R-:W-:-:S04]  /*04e0*/  @!UP1 USEL UR4, URZ, 0xffffffff, UP0 ;  /* 0xffffffffff049887 */ /* 0x000fc80008000000 */
[----:B------:R-:W-:-:S04]  /*04f0*/  ULOP3.LUT UR4, UR4, 0x1, URZ, 0xc0, !UPT ;  /* 0x0000000104047892 */ /* 0x000fc8000f8ec0ff */
[----:B------:R-:W-:-:S11]  /*0500*/  UISETP.NE.U32.AND UP4, UPT, UR4, 0x1, UPT ;  /* 0x000000010400788c */ /* 0x000fd6000bf85070 */
.L_x_8:
[----:B------:R-:W3:Y:S01]  /*0510*/  SHFL.IDX PT, R0, R163, RZ, 0x1f ;  /* 0x00001fffa3007589 */ /* 0x000ee200000e0000 */
[----:B------:R-:W-:-:S04]  /*0520*/  UISETP.NE.AND UP0, UPT, UR21, 0x2, UPT ;  /* 0x000000021500788c */ /* 0x000fc8000bf05270 */
[----:B------:R-:W-:Y:S02]  /*0530*/  UISETP.EQ.AND UP1, UPT, UR33, URZ, !UP0 ;  /* 0x000000ff2100728c */ /* 0x000fe4000c722270 */
[----:B------:R-:W-:-:S04]  /*0540*/  USEL UR43, URZ, 0x1, UP0 ;  /* 0x00000001ff2b7887 */ /* 0x000fc80008000000 */
[----:B------:R-:W-:Y:S02]  /*0550*/  PLOP3.LUT P3, PT, P0, PT, UP1, 0x80, 0x8 ;  /* 0x000000000008781c */ /* 0x000fe4000076f018 */
[----:B---3--:R-:W-:-:S13]  /*0560*/  ISETP.NE.AND P1, PT, R0, RZ, PT ;  /* 0x000000ff0000720c */ /* 0x008fda0003f25270 */
[----:B------:R-:W-:Y:S05]  /*0570*/  @P1 BRA `(.L_x_9) ;  /* 0x0000000000c01947 */ /* 0x000fea0003800000 */
[----:B------:R-:W-:Y:S01]  /*0580*/  ELECT P1, URZ, PT ;  /* 0x0000000000ff782f */ /* 0x000fe20003820000 */
[----:B------:R-:W-:-:S12]  /*0590*/  BSSY.RECONVERGENT B0, `(.L_x_9) ;  /* 0x000002e000007945 */ /* 0x000fd80003800200 */
[----:B------:R-:W-:Y:S05]  /*05a0*/  @!P1 BRA `(.L_x_10) ;  /* 0x0000000000b09947 */ /* 0x000fea0003800000 */
[----:B------:R-:W-:Y:S01]  /*05b0*/  UMOV UR4, 0x400 ;  /* 0x0000040000047882 */ /* 0x000fe20000000000 */
[----:B------:R-:W-:Y:S01]  /*05c0*/  UMOV UR8, 0x1 ;  /* 0x0000000100087882 */ /* 0x000fe20000000000 */
[----:B------:R-:W-:Y:S01]  /*05d0*/  UMOV UR6, 0x4 ;  /* 0x0000000400067882 */ /* 0x000fe20000000000 */
[----:B------:R-:W-:Y:S02]  /*05e0*/  ULEA UR4, UR48, UR4, 0x18 ;  /* 0x0000000430047291 */ /* 0x000fe4000f8ec0ff */
[----:B------:R-:W-:-:S04]  /*05f0*/  UIADD3 UR8, UPT, UPT, -UR8, 0x100000, URZ ;  /* 0x0010000008087890 */ /* 0x000fc8000fffe1ff */
[----:B------:R-:W-:Y:S02]  /*0600*/  USHF.L.U32 UR9, UR8, 0xb, URZ ;  /* 0x0000000b08097899 */ /* 0x000fe400080006ff */
[----:B------:R-:W-:Y:S02]  /*0610*/  USHF.L.U32 UR8, UR8, 0x1, URZ ;  /* 0x0000000108087899 */ /* 0x000fe400080006ff */
[----:B------:R-:W-:-:S04]  /*0620*/  UIADD3 UR6, UPT, UPT, -UR6, 0x100000, URZ ;  /* 0x0010000006067890 */ /* 0x000fc8000fffe1ff */
[----:B------:R-:W-:Y:S02]  /*0630*/  USHF.L.U32 UR7, UR6, 0xb, URZ ;  /* 0x0000000b06077899 */ /* 0x000fe400080006ff */
[----:B------:R-:W-:Y:S01]  /*0640*/  USHF.L.U32 UR6, UR6, 0x1, URZ ;  /* 0x0000000106067899 */ /* 0x000fe200080006ff */
[----:B------:R-:W3:Y:S03]  /*0650*/  FENCE.VIEW.ASYNC.S ;  /* 0x00000000000073c6 */ /* 0x000ee60000000000 */
[----:B---3--:R3:W4:Y:S08]  /*0660*/  SYNCS.EXCH.64 URZ, [UR4], UR8 ;  /* 0x0000000804ff75b2 */ /* 0x0087300008000100 */
[----:B------:R3:W1:Y:S01]  /*0670*/  SYNCS.EXCH.64 URZ, [UR4+0x80], UR6 ;  /* 0x0000800604ff75b2 */ /* 0x0006620008000100 */
        /* <DEDUP_REMOVED lines=29> */
[----:B------:R3:W1:Y:S02]  /*0850*/  SYNCS.EXCH.64 URZ, [UR4+0xf8], UR6 ;  /* 0x0000f80604ff75b2 */ /* 0x0006640008000100 */
[----:B---34-:R-:W-:Y:S01]  /*0860*/  NOP ;  /* 0x0000000000007918 */ /* 0x018fe20000000000 */
.L_x_10:
[----:B------:R-:W-:Y:S05]  /*0870*/  BSYNC.RECONVERGENT B0 ;  /* 0x0000000000007941 */ /* 0x000fea0003800200 */
.L_x_9:
[----:B------:R-:W3:Y:S01]  /*0880*/  SHFL.IDX PT, R0, R163, RZ, 0x1f ;  /* 0x00001fffa3007589 */ /* 0x000ee200000e0000 */
[----:B------:R-:W-:Y:S01]  /*0890*/  NOP ;  /* 0x0000000000007918 */ /* 0x000fe20000000000 */
[----:B---3--:R-:W-:-:S13]  /*08a0*/  ISETP.NE.AND P1, PT, R0, 0x1, PT ;  /* 0x000000010000780c */ /* 0x008fda0003f25270 */
[----:B------:R-:W-:Y:S05]  /*08b0*/  @P1 BRA `(.L_x_11) ;  /* 0x0000000000441947 */ /* 0x000fea0003800000 */
        /* <DEDUP_REMOVED lines=10> */
[----:B------:R-:W-:Y:S01]  /*0960*/  ELECT P1, URZ, PT ;  /* 0x0000000000ff782f */ /* 0x000fe20003820000 */
[----:B------:R-:W3:Y:S02]  /*0970*/  FENCE.VIEW.ASYNC.S ;  /* 0x00000000000073c6 */ /* 0x000ee40000000000 */
[----:B---3--:R3:W4:Y:S08]  /*0980*/  SYNCS.EXCH.64 URZ, [UR4+0x100], UR8 ;  /* 0x0001000804ff75b2 */ /* 0x0087300008000100 */
[----:B------:R3:W1:Y:S01]  /*0990*/  SYNCS.EXCH.64 URZ, [UR4+0x110], UR6 ;  /* 0x0001100604ff75b2 */ /* 0x0006620008000100 */
[----:B------:R3:W1:Y:S01]  /*09a0*/  SYNCS.EXCH.64 URZ, [UR4+0x108], UR8 ;  /* 0x0001080804ff75b2 */ /* 0x0006620008000100 */
[----:B------:R3:W1:Y:S01]  /*09b0*/  SYNCS.EXCH.64 URZ, [UR4+0x118], UR6 ;  /* 0x0001180604ff75b2 */ /* 0x0006620008000100 */
[----:B------:R-:W-:Y:S01]  /*09c0*/  NOP ;  /* 0x0000000000007918 */ /* 0x000fe20000000000 */
.L_x_11:
[----:B------:R-:W2:Y:S01]  /*09d0*/  SHFL.IDX PT, R0, R163, RZ, 0x1f ;  /* 0x00001fffa3007589 */ /* 0x000ea200000e0000 */
[----:B------:R-:W-:Y:S01]  /*09e0*/  NOP ;  /* 0x0000000000007918 */ /* 0x000fe20000000000 */
[----:B--2---:R-:W-:-:S13]  /*09f0*/  ISETP.NE.AND P1, PT, R0, 0x3, PT ;  /* 0x000000030000780c */ /* 0x004fda0003f25270 */
[----:B------:R-:W-:Y:S05]  /*0a00*/  @P1 BRA `(.L_x_12) ;  /* 0x00000000002c1947 */ /* 0x000fea0003800000 */
[----:B---3--:R-:W-:Y:S01]  /*0a10*/  UMOV UR4, 0x400 ;  /* 0x0000040000047882 */ /* 0x008fe20000000000 */
[----:B------:R-:W-:Y:S01]  /*0a20*/  UMOV UR5, 0x20 ;  /* 0x0000002000057882 */ /* 0x000fe20000000000 */
[----:B------:R-:W-:Y:S02]  /*0a30*/  ULEA UR6, UR48, UR4, 0x18 ;  /* 0x0000000430067291 */ /* 0x000fe4000f8ec0ff */
[----:B------:R-:W-:-:S04]  /*0a40*/  UIADD3 UR4, UPT, UPT, -UR5, 0x100000, URZ ;  /* 0x0010000005047890 */ /* 0x000fc8000fffe1ff */
[----:B------:R-:W-:Y:S02]  /*0a50*/  USHF.L.U32 UR5, UR4, 0xb, URZ ;  /* 0x0000000b04057899 */ /* 0x000fe400080006ff */
[----:B------:R-:W-:Y:S01]  /*0a60*/  USHF.L.U32 UR4, UR4, 0x1, URZ ;  /* 0x0000000104047899 */ /* 0x000fe200080006ff */
[----:B------:R-:W-:Y:S01]  /*0a70*/  ELECT P1, URZ, PT ;  /* 0x0000000000ff782f */ /* 0x000fe20003820000 */
[----:B------:R-:W2:Y:S10]  /*0a80*/  FENCE.VIEW.ASYNC.S ;  /* 0x00000000000073c6 */ /* 0x000eb40000000000 */
[----:B--2---:R2:W3:Y:S01]  /*0a90*/  SYNCS.EXCH.64 URZ, [UR6+0x120], UR4 ;  /* 0x0001200406ff75b2 */ /* 0x0044e20008000100 */
[----:B------:R2:W1:Y:S01]  /*0aa0*/  SYNCS.EXCH.64 URZ, [UR6+0x128], UR4 ;  /* 0x0001280406ff75b2 */ /* 0x0004620008000100 */
[----:B------:R-:W-:Y:S01]  /*0ab0*/  NOP ;  /* 0x0000000000007918 */ /* 0x000fe20000000000 */
.L_x_12:
[----:B------:R-:W4:Y:S01]  /*0ac0*/  SHFL.IDX PT, R0, R163, RZ, 0x1f ;  /* 0x00001fffa3007589 */ /* 0x000f2200000e0000 */
[----:B------:R-:W-:Y:S01]  /*0ad0*/  NOP ;  /* 0x0000000000007918 */ /* 0x000fe20000000000 */
[----:B----4-:R-:W-:-:S13]  /*0ae0*/  ISETP.NE.AND P1, PT, R0, 0x4, PT ;  /* 0x000000040000780c */ /* 0x010fda0003f25270 */
[----:B------:R-:W-:Y:S05]  /*0af0*/  @P1 BRA `(.L_x_13) ;  /* 0x0000000000481947 */ /* 0x000fea0003800000 */
[----:B--23--:R-:W-:Y:S01]  /*0b00*/  UMOV UR4, 0x720 ;  /* 0x0000072000047882 */ /* 0x00cfe20000000000 */
[----:B------:R-:W-:Y:S01]  /*0b10*/  UMOV UR6, 0x400 ;  /* 0x0000040000067882 */ /* 0x000fe20000000000 */
[----:B------:R-:W-:Y:S01]  /*0b20*/  USEL UR4, UR4, 0x620, UP4 ;  /* 0x0000062004047887 */ /* 0x000fe2000a000000 */
        /* <DEDUP_REMOVED lines=9> */
[----:B------:R-:W2:Y:S02]  /*0bc0*/  FENCE.VIEW.ASYNC.S ;  /* 0x00000000000073c6 */ /* 0x000ea40000000000 */
[----:B--2---:R4:W2:Y:S08]  /*0bd0*/  SYNCS.EXCH.64 URZ, [UR6+0x130], UR8 ;  /* 0x0001300806ff75b2 */ /* 0x0048b00008000100 */
[----:B------:R4:W3:Y:S01]  /*0be0*/  SYNCS.EXCH.64 URZ, [UR6+0x140], UR4 ;  /* 0x0001400406ff75b2 */ /* 0x0008e20008000100 */
[----:B------:R4:W1:Y:S01]  /*0bf0*/  SYNCS.EXCH.64 URZ, [UR6+0x138], UR8 ;  /* 0x0001380806ff75b2 */ /* 0x0008620008000100 */
[----:B------:R4:W1:Y:S02]  /*0c00*/  SYNCS.EXCH.64 URZ, [UR6+0x148], UR4 ;  /* 0x0001480406ff75b2 */ /* 0x0008640008000100 */
[----:B----4-:R-:W-:Y:S01]  /*0c10*/  NOP ;  /* 0x0000000000007918 */ /* 0x010fe20000000000 */
.L_x_13:
[----:B------:R-:W4:Y:S01]  /*0c20*/  SHFL.IDX PT, R0, R163, RZ, 0x1f ;  /* 0x00001fffa3007589 */ /* 0x000f2200000e0000 */
[----:B------:R-:W-:Y:S01]  /*0c30*/  NOP ;  /* 0x0000000000007918 */ /* 0x000fe20000000000 */
[----:B----4-:R-:W-:-:S13]  /*0c40*/  ISETP.NE.AND P1, PT, R0, 0x5, PT ;  /* 0x000000050000780c */ /* 0x010fda0003f25270 */
[----:B------:R-:W-:Y:S05]  /*0c50*/  @P1 BRA `(.L_x_14) ;  /* 0x0000000000541947 */ /* 0x000fea0003800000 */
[----:B--23--:R-:W-:Y:S01]  /*0c60*/  UMOV UR4, 0x400 ;  /* 0x0000040000047882 */ /* 0x00cfe20000000000 */
        /* <DEDUP_REMOVED lines=14> */
[----:B------:R4:W1:Y:S01]  /*0d50*/  SYNCS.EXCH.64 URZ, [UR4+0x178], UR8 ;  /* 0x0001780804ff75b2 */ /* 0x0008620008000100 */
[----:B------:R4:W1:Y:S01]  /*0d60*/  SYNCS.EXCH.64 URZ, [UR4+0x160], UR6 ;  /* 0x0001600604ff75b2 */ /* 0x0008620008000100 */
[----:B------:R4:W1:Y:S01]  /*0d70*/  SYNCS.EXCH.64 URZ, [UR4+0x180], UR8 ;  /* 0x0001800804ff75b2 */ /* 0x0008620008000100 */
[----:B------:R4:W1:Y:S01]  /*0d80*/  SYNCS.EXCH.64 URZ, [UR4+0x168], UR6 ;  /* 0x0001680604ff75b2 */ /* 0x0008620008000100 */
[----:B------:R4:W1:Y:S02]  /*0d90*/  SYNCS.EXCH.64 URZ, [UR4+0x188], UR8 ;  /* 0x0001880804ff75b2 */ /* 0x0008640008000100 */
[----:B----4-:R-:W-:Y:S01]  /*0da0*/  NOP ;  /* 0x0000000000007918 */ /* 0x010fe20000000000 */
.L_x_14:
[----:B------:R-:W4:Y:S01]  /*0db0*/  SHFL.IDX PT, R0, R163, RZ, 0x1f ;  /* 0x00001fffa3007589 */ /* 0x000f2200000e0000 */
[----:B------:R-:W-:Y:S01]  /*0dc0*/  ISETP.NE.OR P0, PT, RZ, UR21, !P0 ;  /* 0x00000015ff007c0c */ /* 0x000fe2000c705670 */
[----:B------:R-:W-:Y:S01]  /*0dd0*/  NOP ;  /* 0x0000000000007918 */ /* 0x000fe20000000000 */
[----:B----4-:R-:W-:-:S13]  /*0de0*/  ISETP.NE.AND P1, PT, R0, 0x3, PT ;  /* 0x000000030000780c */ /* 0x010fda0003f25270 */
[----:B------:R-:W-:Y:S05]  /*0df0*/  @P1 BRA `(.L_x_15) ;  /* 0x0000000000341947 */ /* 0x000fea0003800000 */
[----:B--23--:R-:W-:Y:S01]  /*0e00*/  UMOV UR4, 0x400 ;  /* 0x0000040000047882 */ /* 0x00cfe20000000000 */
[----:B------:R-:W-:Y:S01]  /*0e10*/  UMOV UR6, 0x20 ;  /* 0x0000002000067882 */ /* 0x000fe20000000000 */
[----:B------:R-:W-:Y:S02]  /*0e20*/  ULEA UR4, UR48, UR4, 0x18 ;  /* 0x0000000430047291 */ /* 0x000fe4000f8ec0ff */
[----:B------:R-:W-:-:S04]  /*0e30*/  UIADD3 UR6, UPT, UPT, -UR6, 0x100000, URZ ;  /* 0x0010000006067890 */ /* 0x000fc8000fffe1ff */
[----:B------:R-:W-:Y:S02]  /*0e40*/  USHF.L.U32 UR7, UR6, 0xb, URZ ;  /* 0x0000000b06077899 */ /* 0x000fe400080006ff */
[----:B------:R-:W-:Y:S01]  /*0e50*/  USHF.L.U32 UR6, UR6, 0x1, URZ ;  /* 0x0000000106067899 */ /* 0x000fe200080006ff */
[----:B------:R-:W-:Y:S01]  /*0e60*/  ELECT P1, URZ, PT ;  /* 0x0000000000ff782f */ /* 0x000fe20003820000 */
[----:B------:R-:W2:Y:S10]  /*0e70*/  FENCE.VIEW.ASYNC.S ;  /* 0x00000000000073c6 */ /* 0x000eb40000000000 */
[----:B--2---:R4:W2:Y:S01]  /*0e80*/  SYNCS.EXCH.64 URZ, [UR4+0x190], UR6 ;  /* 0x0001900604ff75b2 */ /* 0x0048a20008000100 */
[----:B------:R4:W3:Y:S01]  /*0e90*/  SYNCS.EXCH.64 URZ, [UR4+0x1a0], UR6 ;  /* 0x0001a00604ff75b2 */ /* 0x0008e20008000100 */
[----:B------:R4:W1:Y:S01]  /*0ea0*/  SYNCS.EXCH.64 URZ, [UR4+0x198], UR6 ;  /* 0x0001980604ff75b2 */ /* 0x0008620008000100 */
[----:B------:R4:W1:Y:S02]  /*0eb0*/  SYNCS.EXCH.64 URZ, [UR4+0x1a8], UR6 ;  /* 0x0001a80604ff75b2 */ /* 0x0008640008000100 */
[----:B----4-:R-:W-:Y:S01]  /*0ec0*/  NOP ;  /* 0x0000000000007918 */ /* 0x010fe20000000000 */
.L_x_15:
[----:B------:R-:W-:Y:S01]  /*0ed0*/  VOTEU.ALL UP0, P0 ;  /* 0x0000000000ff7886 */ /* 0x000fe20000000000 */
[----:B--23--:R-:W-:Y:S01]  /*0ee0*/  UMOV UR4, 0x20 ;  /* 0x0000002000047882 */ /* 0x00cfe20000000000 */
[----:B------:R-:W2:Y:S01]  /*0ef0*/  LDCU UR7, c[0x0][0x36c] ;  /* 0x00006d80ff0777ac */ /* 0x000ea20008000800 */
[----:B------:R-:W-:Y:S01]  /*0f00*/  NOP ;  /* 0x0000000000007918 */ /* 0x000fe20000000000 */
[----:B------:R-:W-:Y:S01]  /*0f10*/  LOP3.LUT R0, R177, 0x1f, RZ, 0xc0, !PT ;  /* 0x0000001fb1007812 */ /* 0x000fe200078ec0ff */
[----:B------:R-:W-:Y:S01]  /*0f20*/  @!UP0 UMOV UR6, 0x400 ;  /* 0x0000040000068882 */ /* 0x000fe20000000000 */
[----:B------:R-:W-:-:S04]  /*0f30*/  @!UP0 UIADD3 UR4, UPT, UPT, -UR4, 0x100000, URZ ;  /* 0x0010000004048890 */ /* 0x000fc8000fffe1ff */
[----:B------:R-:W-:Y:S02]  /*0f40*/  @!UP0 USHF.L.U32 UR5, UR4, 0xb, URZ ;  /* 0x0000000b04058899 */ /* 0x000fe400080006ff */
[----:B------:R-:W-:Y:S02]  /*0f50*/  @!UP0 USHF.L.U32 UR4, UR4, 0x1, URZ ;  /* 0x0000000104048899 */ /* 0x000fe400080006ff */
[----:B------:R-:W-:Y:S01]  /*0f60*/  @!UP0 ULEA UR6, UR48, UR6, 0x18 ;  /* 0x0000000630068291 */ /* 0x000fe2000f8ec0ff */
[----:B------:R-:W-:Y:S01]  /*0f70*/  VOTEU.ALL UP0, P0 ;  /* 0x0000000000ff7886 */ /* 0x000fe20000000000 */
[----:B------:R-:W-:Y:S02]  /*0f80*/  UISETP.NE.AND UP5, UPT, UR21, URZ, UPT ;  /* 0x000000ff1500728c */ /* 0x000fe4000bfa5270 */
[----:B--2---:R-:W-:Y:S01]  /*0f90*/  UISETP.EQ.U32.AND UP6, UPT, UR7, 0x1, UPT ;  /* 0x000000010700788c */ /* 0x004fe2000bfc2070 */
[----:B------:R-:W2:Y:S07]  /*0fa0*/  FENCE.VIEW.ASYNC.S ;  /* 0x00000000000073c6 */ /* 0x000eae0000000000 */
[----:B--2---:R2:W3:Y:S01]  /*0fb0*/  @!UP0 SYNCS.EXCH.64 URZ, [UR6+0x1b0], UR4 ;  /* 0x0001b00406ff85b2 */ /* 0x0044e20008000100 */
[----:B------:R-:W-:Y:S05]  /*0fc0*/  BRA.U !UP6, `(.L_x_16) ;  /* 0x000000010e087547 */ /* 0x000fea000b800000 */
[----:B-1-3--:R-:W-:Y:S01]  /*0fd0*/  UCGABAR_ARV ;  /* 0x00000000000079c7 */ /* 0x00afe20008000000 */
[----:B------:R-:W-:Y:S05]  /*0fe0*/  BRA `(.L_x_17) ;  /* 0x0000000000047947 */ /* 0x000fea0003800000 */
.L_x_16:
[----:B-1-3--:R-:W-:Y:S01]  /*0ff0*/  NOP ;  /* 0x0000000000007918 */ /* 0x00afe20000000000 */
.L_x_17:
[----:B------:R-:W1:Y:S01]  /*1000*/  S2UR UR29, SR_CTAID.X ;  /* 0x00000000001d79c3 */ /* 0x000e620000002500 */
[----:B------:R-:W-:-:S05]  /*1010*/  CS2R.32 R3, SR_CgaSize ;  /* 0x0000000000037805 */ /* 0x000fca0000008a00 */
[----:B------:R-:W-:-:S05]  /*1020*/  IMAD R3, R3, -0xa0, RZ ;  /* 0xffffff6003037824 */ /* 0x000fca00078e02ff */
[----:B--2---:R-:W-:-:S14]  /*1030*/  R2UR UR5, R3 ;  /* 0x00000000030572ca */ /* 0x004fdc00000e0000 */
[----:B------:R-:W2:Y:S01]  /*1040*/  LDCU UR5, c[0x0][UR5+0x2b0] ;  /* 0x00005600050577ac */ /* 0x000ea20008000800 */
[----:B------:R-:W-:-:S05]  /*1050*/  CS2R.32 R3, SR_CgaSize ;  /* 0x0000000000037805 */ /* 0x000fca0000008a00 */
[----:B------:R-:W-:-:S05]  /*1060*/  IMAD R3, R3, -0xa0, RZ ;  /* 0xffffff6003037824 */ /* 0x000fca00078e02ff */
[----:B------:R-:W-:-:S14]  /*1070*/  R2UR UR4, R3 ;  /* 0x00000000030472ca */ /* 0x000fdc00000e0000 */
[----:B------:R-:W3:Y:S01]  /*1080*/  LDCU UR4, c[0x0][UR4+0x2b4] ;  /* 0x00005680040477ac */ /* 0x000ee20008000800 */
[----:B------:R-:W4:Y:S01]  /*1090*/  S2UR UR20, SR_CTAID.Y ;  /* 0x00000000001479c3 */ /* 0x000f220000002600 */
[----:B------:R-:W-:-:S05]  /*10a0*/  CS2R.32 R3, SR_CgaSize ;  /* 0x0000000000037805 */ /* 0x000fca0000008a00 */
[----:B------:R-:W-:-:S05]  /*10b0*/  IMAD R3, R3, -0xa0, RZ ;  /* 0xffffff6003037824 */ /* 0x000fca00078e02ff */
[----:B------:R-:W-:-:S14]  /*10c0*/  R2UR UR60, R3 ;  /* 0x00000000033c72ca */ /* 0x000fdc00000e0000 */
[----:B------:R-:W3:Y:S01]  /*10d0*/  LDCU UR60, c[0x0][UR60+0x2a0] ;  /* 0x000054003c3c77ac */ /* 0x000ee20008000800 */
[----:B------:R-:W-:-:S05]  /*10e0*/  CS2R.32 R3, SR_CgaSize ;  /* 0x0000000000037805 */ /* 0x000fca0000008a00 */
[----:B------:R-:W-:-:S05]  /*10f0*/  IMAD R3, R3, -0xa0, RZ ;  /* 0xffffff6003037824 */ /* 0x000fca00078e02ff */
[----:B------:R-:W-:-:S14]  /*1100*/  R2UR UR59, R3 ;  /* 0x00000000033b72ca */ /* 0x000fdc00000e0000 */
[----:B------:R-:W3:Y:S01]  /*1110*/  LDCU UR59, c[0x0][UR59+0x2a4] ;  /* 0x000054803b3b77ac */ /* 0x000ee20008000800 */
[----:B------:R-:W-:Y:S01]  /*1120*/  UISETP.GT.U32.AND UP0, UPT, UR33, 0xffff, UPT ;  /* 0x0000ffff2100788c */ /* 0x000fe2000bf04070 */
[----:B------:R-:W3:Y:S01]  /*1130*/  LDCU UR25, c[0x0][0xb24] ;  /* 0x00016480ff1977ac */ /* 0x000ee20008000800 */
[----:B------:R-:W3:Y:S01]  /*1140*/  LDCU UR42, c[0x0][0xb24] ;  /* 0x00016480ff2a77ac */ /* 0x000ee20008000800 */
[----:B-1----:R-:W-:Y:S01]  /*1150*/  I2FP.F32.U32 R3, UR29 ;  /* 0x0000001d00037c45 */ /* 0x002fe20008201000 */
[----:B------:R-:W1:Y:S04]  /*1160*/  LDCU UR27, c[0x0][0xb30] ;  /* 0x00016600ff1b77ac */ /* 0x000e680008000800 */
[----:B--2---:R-:W-:Y:S01]  /*1170*/  FMUL R3, R3, UR5 ;  /* 0x0000000503037c20 */ /* 0x004fe20008400000 */
[----:B------:R-:W-:Y:S01]  /*1180*/  USEL UR5, UR33, 0xffff, !UP0 ;  /* 0x0000ffff21057887 */ /* 0x000fe2000c000000 */
[----:B----4-:R-:W-:Y:S01]  /*1190*/  I2FP.F32.U32 R2, UR20 ;  /* 0x0000001400027c45 */ /* 0x010fe20008201000 */
[----:B------:R-:W-:-:S03]  /*11a0*/  USHF.L.U32 UR28, UR48, 0xa, URZ ;  /* 0x0000000a301c7899 */ /* 0x000fc600080006ff */
[----:B------:R-:W2:Y:S01]  /*11b0*/  F2I.U32.TRUNC.NTZ R3, R3 ;  /* 0x0000000300037305 */ /* 0x000ea2000020f000 */
[----:B------:R-:W-:Y:S01]  /*11c0*/  ULOP3.LUT UR24, UR5, 0xffff, URZ, 0xc0, !UPT ;  /* 0x0000ffff05187892 */ /* 0x000fe2000f8ec0ff */
[----:B---3--:R-:W-:Y:S01]  /*11d0*/  FMUL R2, R2, UR4 ;  /* 0x0000000402027c20 */ /* 0x008fe20008400000 */
[----:B------:R-:W-:-:S05]  /*11e0*/  UMOV UR11, 0x55 ;  /* 0x00000055000b7882 */ /* 0x000fca0000000000 */
[----:B------:R-:W3:Y:S01]  /*11f0*/  F2I.U32.TRUNC.NTZ R2, R2 ;  /* 0x0000000200027305 */ /* 0x000ee2000020f000 */
[----:B--2---:R-:W-:Y:S02]  /*1200*/  R2UR UR4, R3 ;  /* 0x00000000030472ca */ /* 0x004fe400000e0000 */
[----:B------:R-:W-:Y:S02]  /*1210*/  PRMT R3, RZ, 0x7610, R3 ;  /* 0x00007610ff037816 */ /* 0x000fe40000000003 */
[----:B---3--:R-:W-:Y:S02]  /*1220*/  R2UR UR6, R2 ;  /* 0x00000000020672ca */ /* 0x008fe400000e0000 */
[----:B------:R-:W-:-:S07]  /*1230*/  PRMT R2, RZ, 0x7610, R2 ;  /* 0x00007610ff027816 */ /* 0x000fce0000000002 */
[----:B------:R-:W-:-:S04]  /*1240*/  UIADD3 UR5, UPT, UPT, -UR4, URZ, URZ ;  /* 0x000000ff04057290 */ /* 0x000fc8000fffe1ff */
[----:B------:R-:W-:Y:S02]  /*1250*/  UIMAD UR60, UR60, UR5, UR29 ;  /* 0x000000053c3c72a4 */ /* 0x000fe4000f8e021d */
[----:B------:R-:W-:-:S04]  /*1260*/  UIADD3 UR4, UPT, UPT, -UR6, URZ, URZ ;  /* 0x000000ff06047290 */ /* 0x000fc8000fffe1ff */
[----:B------:R-:W-:Y:S01]  /*1270*/  UIMAD UR59, UR59, UR4, UR20 ;  /* 0x000000043b3b72a4 */ /* 0x000fe2000f8e0214 */
[----:B-1----:R-:W-:Y:S11]  /*1280*/  BRA.U UP5, `(.L_x_18) ;  /* 0x00000001055c7547 */ /* 0x002ff6000b800000 */
[----:B------:R-:W-:Y:S02]  /*1290*/  UISETP.GT.U32.AND UP0, UPT, UR60, 0x1, UPT ;  /* 0x000000013c00788c */ /* 0x000fe4000bf04070 */
[----:B------:R-:W-:Y:S02]  /*12a0*/  ULOP3.LUT UR10, UR60, 0xfffffffe, URZ, 0xc0, !UPT ;  /* 0xfffffffe3c0a7892 */ /* 0x000fe4000f8ec0ff */
[----:B------:R-:W-:Y:S02]  /*12b0*/  UISETP.NE.AND UP3, UPT, UR59, URZ, UP0 ;  /* 0x000000ff3b00728c */ /* 0x000fe40008765270 */
[----:B------:R-:W-:Y:S02]  /*12c0*/  UISETP.NE.AND UP2, UPT, UR59, 0x1, UP0 ;  /* 0x000000013b00788c */ /* 0x000fe40008745270 */
[----:B------:R-:W-:Y:S02]  /*12d0*/  UISETP.NE.AND UP1, UPT, UR59, 0x2, UP0 ;  /* 0x000000023b00788c */ /* 0x000fe40008725270 */
[----:B------:R-:W-:-:S02]  /*12e0*/  UISETP.NE.AND UP0, UPT, UR59, 0x3, UP0 ;  /* 0x000000033b00788c */ /* 0x000fc40008705270 */
[----:B------:R-:W-:Y:S02]  /*12f0*/  USEL UR6, URZ, 0x1, UP3 ;  /* 0x00000001ff067887 */ /* 0x000fe40009800000 */
[----:B------:R-:W-:Y:S02]  /*1300*/  USEL UR5, URZ, 0x4, UP2 ;  /* 0x00000004ff057887 */ /* 0x000fe40009000000 */
[----:B------:R-:W-:Y:S02]  /*1310*/  USEL UR4, URZ, 0x10, UP1 ;  /* 0x00000010ff047887 */ /* 0x000fe40008800000 */
[----:B------:R-:W-:Y:S02]  /*1320*/  USEL UR9, URZ, 0x40, UP0 ;  /* 0x00000040ff097887 */ /* 0x000fe40008000000 */
[----:B------:R-:W-:Y:S02]  /*1330*/  USEL UR8, URZ, 0x2, UP3 ;  /* 0x00000002ff087887 */ /* 0x000fe40009800000 */
[----:B------:R-:W-:-:S02]  /*1340*/  UIADD3 UR4, UPT, UPT, UR4, UR5, UR6 ;  /* 0x0000000504047290 */ /* 0x000fc4000fffe006 */
[----:B------:R-:W-:Y:S02]  /*1350*/  USEL UR6, URZ, 0x20, UP1 ;  /* 0x00000020ff067887 */ /* 0x000fe40008800000 */
[----:B------:R-:W-:Y:S02]  /*1360*/  USEL UR7, URZ, 0x8, UP2 ;  /* 0x00000008ff077887 */ /* 0x000fe40009000000 */
[----:B------:R-:W-:Y:S02]  /*1370*/  UIADD3 UR5, UPT, UPT, UR8, UR9, UR4 ;  /* 0x0000000908057290 */ /* 0x000fe4000fffe004 */
[----:B------:R-:W-:Y:S02]  /*1380*/  ULEA UR4, UR59, UR10, 0x1 ;  /* 0x0000000a3b047291 */ /* 0x000fe4000f8e08ff */
[----:B------:R-:W-:Y:S02]  /*1390*/  USEL UR8, URZ, 0x80, UP0 ;  /* 0x00000080ff087887 */ /* 0x000fe40008000000 */
[----:B------:R-:W-:-:S03]  /*13a0*/  UIADD3 UR5, UPT, UPT, UR6, UR7, UR5 ;  /* 0x0000000706057290 */ /* 0x000fc6000fffe005 */
[----:B------:R-:W-:Y:S01]  /*13b0*/  UMOV UR6, 0x3 ;  /* 0x0000000300067882 */ /* 0x000fe20000000000 */
[----:B------:R-:W-:Y:S02]  /*13c0*/  UIADD3 UR5, UPT, UPT, UR5, UR8, URZ ;  /* 0x0000000805057290 */ /* 0x000fe4000fffe0ff */
[----:B------:R-:W-:-:S04]  /*13d0*/  USHF.L.U32 UR4, UR6, UR4, URZ ;  /* 0x0000000406047299 */ /* 0x000fc800080006ff */
[----:B------:R-:W-:Y:S02]  /*13e0*/  MOV R3, UR5 ;  /* 0x0000000500037c02 */ /* 0x000fe40008000f00 */
[----:B------:R-:W-:-:S07]  /*13f0*/  MOV R2, UR4 ;  /* 0x0000000400027c02 */ /* 0x000fce0008000f00 */
.L_x_18:
[----:B------:R-:W1:Y:S01]  /*1400*/  S2UR UR36, SR_CTAID.Z ;  /* 0x00000000002479c3 */ /* 0x000e620000002700 */
[----:B------:R-:W-:Y:S02]  /*1410*/  UISETP.GE.AND UP0, UPT, UR25, 0x1, UPT ;  /* 0x000000011900788c */ /* 0x000fe4000bf06270 */
[----:B------:R-:W-:Y:S02]  /*1420*/  UISETP.NE.AND UP3, UPT, UR21, 0x2, UPT ;  /* 0x000000021500788c */ /* 0x000fe4000bf65270 */
[----:B------:R-:W-:Y:S02]  /*1430*/  ULOP3.LUT UR28, UR28, 0x1800, URZ, 0xc0, !UPT ;  /* 0x000018001c1c7892 */ /* 0x000fe4000f8ec0ff */
[----:B------:R-:W-:Y:S01]  /*1440*/  USHF.L.U32 UR24, UR11, UR24, URZ ;  /* 0x000000180b187299 */ /* 0x000fe200080006ff */
[----:B------:R-:W-:Y:S02]  /*1450*/  UMOV UR16, UR29 ;  /* 0x0000001d00107c82 */ /* 0x000fe40008000000 */
[----:B------:R-:W-:Y:S09]  /*1460*/  BRA.U !UP0, `(.L_x_19) ;  /* 0x0000000108d47547 */ /* 0x000ff2000b800000 */
[----:B------:R-:W2:Y:S01]  /*1470*/  LDCU.128 UR12, c[0x0][0xb10] ;  /* 0x00016200ff0c77ac */ /* 0x000ea20008000c00 */
[----:B------:R-:W3:Y:S01]  /*1480*/  LDCU UR6, c[0x0][0x370] ;  /* 0x00006e00ff0677ac */ /* 0x000ee20008000800 */
[----:B------:R-:W4:Y:S01]  /*1490*/  LDCU UR5, c[0x0][0x374] ;  /* 0x00006e80ff0577ac */ /* 0x000f220008000800 */
[----:B------:R-:W1:Y:S01]  /*14a0*/  LDCU UR26, c[0x0][0xb0c] ;  /* 0x00016180ff1a77ac */ /* 0x000e620008000800 */
[----:B------:R-:W1:Y:S01]  /*14b0*/  LDCU UR4, c[0x0][0xb20] ;  /* 0x00016400ff0477ac */ /* 0x000e620008000800 */
[----:B------:R-:W1:Y:S01]  /*14c0*/  LDCU.64 UR8, c[0x0][0xb28] ;  /* 0x00016500ff0877ac */ /* 0x000e620008000a00 */
[----:B--2---:R-:W-:Y:S02]  /*14d0*/  UISETP.NE.AND UP0, UPT, UR14, 0x1, UPT ;  /* 0x000000010e00788c */ /* 0x004fe4000bf05270 */
[----:B----4-:R-:W-:Y:S02]  /*14e0*/  UIMAD.WIDE.U32 UR10, UR5, UR15, URZ ;  /* 0x0000000f050a72a5 */ /* 0x010fe4000f8e00ff */
[----:B---3--:R-:W-:-:S02]  /*14f0*/  UIMAD.WIDE.U32 UR18, UR6, UR12, URZ ;  /* 0x0000000c061272a5 */ /* 0x008fc4000f8e00ff */
[----:B-1----:R-:W-:Y:S02]  /*1500*/  UISETP.NE.AND UP1, UPT, UR26, 0x1, UPT ;  /* 0x000000011a00788c */ /* 0x002fe4000bf25270 */
[----:B------:R-:W-:Y:S01]  /*1510*/  UISETP.NE.AND UP2, UPT, UR25, 0x1, UPT ;  /* 0x000000011900788c */ /* 0x000fe2000bf45270 */
[----:B------:R-:W-:Y:S02]  /*1520*/  UMOV UR10, UR11 ;  /* 0x0000000b000a7c82 */ /* 0x000fe40008000000 */
[----:B------:R-:W-:Y:S01]  /*1530*/  UMOV UR18, UR19 ;  /* 0x0000001300127c82 */ /* 0x000fe20008000000 */
[----:B------:R-:W-:Y:S02]  /*1540*/  @UP0 USHF.R.U32.HI UR5, URZ, UR4, UR10 ;  /* 0x00000004ff050299 */ /* 0x000fe4000801160a */
[----:B------:R-:W-:Y:S02]  /*1550*/  UIMAD.WIDE.U32 UR22, UR20, UR15, URZ ;  /* 0x0000000f141672a5 */ /* 0x000fe4000f8e00ff */
[----:B------:R-:W-:-:S02]  /*1560*/  UIMAD.WIDE.U32 UR10, UR5, UR8, URZ ;  /* 0x00000008050a72a5 */ /* 0x000fc4000f8e00ff */
[----:B------:R-:W-:Y:S02]  /*1570*/  @UP1 USHF.R.U32.HI UR6, URZ, UR13, UR18 ;  /* 0x0000000dff061299 */ /* 0x000fe40008011612 */
[----:B------:R-:W-:Y:S02]  /*1580*/  UIMAD.WIDE.U32 UR16, UR29, UR12, URZ ;  /* 0x0000000c1d1072a5 */ /* 0x000fe4000f8e00ff */
[----:B------:R-:W-:Y:S01]  /*1590*/  UIMAD.WIDE.U32 UR18, UR6, UR8, URZ ;  /* 0x00000008061272a5 */ /* 0x000fe2000f8e00ff */
[----:B------:R-:W-:Y:S01]  /*15a0*/  UMOV UR22, UR23 ;  /* 0x0000001700167c82 */ /* 0x000fe20008000000 */
[----:B------:R-:W-:Y:S01]  /*15b0*/  UMOV UR10, UR11 ;  /* 0x0000000b000a7c82 */ /* 0x000fe20008000000 */
[----:B------:R-:W-:Y:S02]  /*15c0*/  USHF.R.U32.HI UR22, URZ, UR4, UR22 ;  /* 0x00000004ff167299 */ /* 0x000fe40008011616 */
[----:B------:R-:W-:Y:S02]  /*15d0*/  @UP2 USHF.R.U32.HI UR5, URZ, UR9, UR10 ;  /* 0x00000009ff052299 */ /* 0x000fe4000801160a */
[----:B------:R-:W-:Y:S01]  /*15e0*/  UMOV UR7, UR19 ;  /* 0x0000001300077c82 */ /* 0x000fe20008000000 */
[----:B------:R-:W-:Y:S01]  /*15f0*/  UMOV UR16, UR17 ;  /* 0x0000001100107c82 */ /* 0x000fe20008000000 */
[----:B------:R-:W-:-:S02]  /*1600*/  @UP2 USHF.R.U32.HI UR6, URZ, UR9, UR7 ;  /* 0x00000009ff062299 */ /* 0x000fc40008011607 */
[----:B------:R-:W-:Y:S02]  /*1610*/  USHF.R.U32.HI UR16, URZ, UR13, UR16 ;  /* 0x0000000dff107299 */ /* 0x000fe40008011610 */
[----:B------:R-:W-:Y:S02]  /*1620*/  USEL UR4, UR20, UR22, !UP0 ;  /* 0x0000001614047287 */ /* 0x000fe4000c000000 */
[----:B------:R-:W-:Y:S02]  /*1630*/  UIMAD UR7, UR5, UR25, URZ ;  /* 0x00000019050772a4 */ /* 0x000fe4000f8e02ff */
[----:B------:R-:W-:Y:S02]  /*1640*/  USEL UR5, UR29, UR16, !UP1 ;  /* 0x000000101d057287 */ /* 0x000fe4000c800000 */
[----:B------:R-:W-:Y:S02]  /*1650*/  UIMAD UR12, UR6, UR25, URZ ;  /* 0x00000019060c72a4 */ /* 0x000fe4000f8e02ff */
[----:B------:R-:W-:-:S02]  /*1660*/  UISETP.GE.AND UP0, UPT, UR4, UR7, UPT ;  /* 0x000000070400728c */ /* 0x000fc4000bf06270 */
[----:B------:R-:W-:Y:S02]  /*1670*/  UIMAD.WIDE.U32 UR10, UR4, UR8, URZ ;  /* 0x00000008040a72a5 */ /* 0x000fe4000f8e00ff */
[----:B------:R-:W-:Y:S02]  /*1680*/  UISETP.GE.OR UP0, UPT, UR5, UR12, UP0 ;  /* 0x0000000c0500728c */ /* 0x000fe40008706670 */
[----:B------:R-:W-:Y:S02]  /*1690*/  UIMAD.WIDE.U32 UR12, UR5, UR8, URZ ;  /* 0x00000008050c72a5 */ /* 0x000fe4000f8e00ff */
[----:B------:R-:W-:Y:S01]  /*16a0*/  UIADD3 UR10, UPT, UPT, -UR4, URZ, URZ ;  /* 0x000000ff040a7290 */ /* 0x000fe2000fffe1ff */
[----:B------:R-:W-:Y:S01]  /*16b0*/  UMOV UR8, UR11 ;  /* 0x0000000b00087c82 */ /* 0x000fe20008000000 */
[----:B------:R-:W-:Y:S02]  /*16c0*/  UIADD3 UR16, UPT, UPT, -UR5, URZ, URZ ;  /* 0x000000ff05107290 */ /* 0x000fe4000fffe1ff */
[----:B------:R-:W-:-:S03]  /*16d0*/  USHF.R.U32.HI UR8, URZ, UR9, UR8 ;  /* 0x00000009ff087299 */ /* 0x000fc60008011608 */
[----:B------:R-:W-:Y:S01]  /*16e0*/  @!UP0 UMOV UR7, UR13 ;  /* 0x0000000d00078c82 */ /* 0x000fe20008000000 */
[----:B------:R-:W-:Y:S02]  /*16f0*/  UIMAD UR20, UR14, UR10, UR20 ;  /* 0x0000000a0e1472a4 */ /* 0x000fe4000f8e0214 */
[----:B------:R-:W-:Y:S02]  /*1700*/  USEL UR8, UR4, UR8, !UP2 ;  /* 0x0000000804087287 */ /* 0x000fe4000d000000 */
[----:B------:R-:W-:Y:S02]  /*1710*/  @!UP0 USHF.R.U32.HI UR7, URZ, UR9, UR7 ;  /* 0x00000009ff078299 */ /* 0x000fe40008011607 */
[----:B------:R-:W-:Y:S02]  /*1720*/  UIADD3 UR9, UPT, UPT, -UR8, URZ, URZ ;  /* 0x000000ff08097290 */ /* 0x000fe4000fffe1ff */
[----:B------:R-:W-:Y:S02]  /*1730*/  @!UP0 USEL UR7, UR5, UR7, !UP2 ;  /* 0x0000000705078287 */ /* 0x000fe4000d000000 */
[----:B------:R-:W-:-:S02]  /*1740*/  UIMAD UR9, UR25, UR9, UR4 ;  /* 0x00000009190972a4 */ /* 0x000fc4000f8e0204 */
[----:B------:R-:W-:Y:S02]  /*1750*/  @!UP0 UIADD3 UR8, UPT, UPT, UR8, -UR7, URZ ;  /* 0x8000000708088290 */ /* 0x000fe4000fffe0ff */
[----:B------:R-:W-:Y:S02]  /*1760*/  @!UP0 UIMAD UR6, UR9, UR6, UR7 ;  /* 0x00000006090682a4 */ /* 0x000fe4000f8e0207 */
[----:B------:R-:W-:Y:S02]  /*1770*/  @!UP0 UIMAD UR4, UR8, UR25, UR5 ;  /* 0x00000019080482a4 */ /* 0x000fe4000f8e0205 */
[----:B------:R-:W-:Y:S02]  /*1780*/  UIMAD UR16, UR26, UR16, UR29 ;  /* 0x000000101a1072a4 */ /* 0x000fe4000f8e021d */
[----:B------:R-:W-:Y:S01]  /*1790*/  UIMAD UR20, UR4, UR14, UR20 ;  /* 0x0000000e041472a4 */ /* 0x000fe2000f8e0214 */
[----:B------:R-:W-:Y:S02]  /*17a0*/  @!UP0 UMOV UR5, UR6 ;  /* 0x0000000600058c82 */ /* 0x000fe40008000000 */
[----:B------:R-:W-:-:S12]  /*17b0*/  UIMAD UR16, UR5, UR26, UR16 ;  /* 0x0000001a051072a4 */ /* 0x000fd8000f8e0210 */
.L_x_19:
[----:B------:R-:W-:-:S09]  /*17c0*/  UISETP.NE.AND UP0, UPT, UR27, 0x1, UPT ;  /* 0x000000011b00788c */ /* 0x000fd2000bf05270 */
[----:B------:R-:W-:Y:S05]  /*17d0*/  BRA.U UP0, `(.L_x_20) ;  /* 0x0000000100447547 */ /* 0x000fea000b800000 */
[----:B------:R-:W2:Y:S01]  /*17e0*/  LDCU.128 UR8, c[0x0][0xb10] ;  /* 0x00016200ff0877ac */ /* 0x000ea20008000c00 */
[----:B------:R-:W3:Y:S01]  /*17f0*/  LDCU UR12, c[0x0][0xb0c] ;  /* 0x00016180ff0c77ac */ /* 0x000ee20008000800 */
[----:B------:R-:W4:Y:S01]  /*1800*/  LDCU UR13, c[0x0][0xb20] ;  /* 0x00016400ff0d77ac */ /* 0x000f220008000800 */
[----:B--2---:R-:W-:Y:S02]  /*1810*/  UIMAD.WIDE.U32 UR6, UR16, UR8, URZ ;  /* 0x00000008100672a5 */ /* 0x004fe4000f8e00ff */
[----:B------:R-:W-:Y:S02]  /*1820*/  UIMAD.WIDE.U32 UR4, UR20, UR11, URZ ;  /* 0x0000000b140472a5 */ /* 0x000fe4000f8e00ff */
[----:B---3--:R-:W-:Y:S02]  /*1830*/  UISETP.NE.AND UP1, UPT, UR12, 0x1, UPT ;  /* 0x000000010c00788c */ /* 0x008fe4000bf25270 */
[----:B------:R-:W-:Y:S01]  /*1840*/  UISETP.NE.AND UP0, UPT, UR10, 0x1, UPT ;  /* 0x000000010a00788c */ /* 0x000fe2000bf05270 */
[----:B------:R-:W-:-:S02]  /*1850*/  UMOV UR6, UR7 ;  /* 0x0000000700067c82 */ /* 0x000fc40008000000 */
[----:B------:R-:W-:Y:S01]  /*1860*/  UMOV UR4, UR5 ;  /* 0x0000000500047c82 */ /* 0x000fe20008000000 */
[----:B------:R-:W-:Y:S02]  /*1870*/  USHF.R.U32.HI UR6, URZ, UR9, UR6 ;  /* 0x00000009ff067299 */ /* 0x000fe40008011606 */
[----:B----4-:R-:W-:Y:S02]  /*1880*/  USHF.R.U32.HI UR4, URZ, UR13, UR4 ;  /* 0x0000000dff047299 */ /* 0x010fe40008011604 */
[----:B------:R-:W-:Y:S02]  /*1890*/  USEL UR5, UR16, UR6, !UP1 ;  /* 0x0000000610057287 */ /* 0x000fe4000c800000 */
[----:B------:R-:W-:-:S04]  /*18a0*/  USEL UR4, UR20, UR4, !UP0 ;  /* 0x0000000414047287 */ /* 0x000fc8000c000000 */
[----:B------:R-:W-:Y:S02]  /*18b0*/  UIADD3 UR6, UPT, UPT, -UR4, UR5, URZ ;  /* 0x0000000504067290 */ /* 0x000fe4000fffe1ff */
[----:B------:R-:W-:Y:S02]  /*18c0*/  UIADD3 UR4, UPT, UPT, UR4, -UR5, URZ ;  /* 0x8000000504047290 */ /* 0x000fe4000fffe0ff */
[----:B------:R-:W-:Y:S02]  /*18d0*/  UIMAD UR20, UR6, UR10, UR20 ;  /* 0x0000000a061472a4 */ /* 0x000fe4000f8e0214 */
[----:B------:R-:W-:-:S12]  /*18e0*/  UIMAD UR16, UR4, UR12, UR16 ;  /* 0x0000000c041072a4 */ /* 0x000fd8000f8e0210 */
.L_x_20:
[----:B------:R-:W-:Y:S05]  /*18f0*/  BRA.U !UP6, `(.L_x_21) ;  /* 0x000000010e0c7547 */ /* 0x000fea000b800000 */
[----:B------:R-:W-:Y:S01]  /*1900*/  UCGABAR_WAIT ;  /* 0x0000000000007dc7 */ /* 0x000fe20008000000 */
[----:B------:R-:W-:Y:S01]  /*1910*/  CCTL.IVALL ;  /* 0x00000000ff00798f */ /* 0x000fe20002000000 */
[----:B------:R-:W-:Y:S05]  /*1920*/  BRA `(.L_x_22) ;  /* 0x0000000000047947 */ /* 0x000fea0003800000 */
.L_x_21:
[----:B------:R-:W-:Y:S06]  /*1930*/  BAR.SYNC.DEFER_BLOCKING 0x0 ;  /* 0x0000000000007b1d */ /* 0x000fec0000010000 */
.L_x_22:
[----:B------:R-:W-:Y:S05]  /*1940*/  BRA.U UP3, `(.L_x_23) ;  /* 0x0000001903887547 */ /* 0x000fea000b800000 */
[----:B------:R-:W2:Y:S01]  /*1950*/  LDCU UR6, c[0x0][0x38c] ;  /* 0x00007180ff0677ac */ /* 0x000ea20008000800 */
[----:B------:R-:W-:Y:S01]  /*1960*/  PLOP3.LUT P1, PT, PT, PT, UP4, 0x80, 0x8 ;  /* 0x000000000008781c */ /* 0x000fe20003f2f048 */
[----:B------:R-:W-:Y:S01]  /*1970*/  IMAD.MOV.U32 R12, RZ, RZ, 0x1 ;  /* 0x00000001ff0c7424 */ /* 0x000fe200078e00ff */
[----:B------:R-:W-:Y:S01]  /*1980*/  ISETP.NE.AND P2, PT, R0, RZ, P3 ;  /* 0x000000ff0000720c */ /* 0x000fe20001f45270 */
[----:B------:R-:W-:Y:S01]  /*1990*/  USHF.L.U32 UR45, UR29, 0x7, URZ ;  /* 0x000000071d2d7899 */ /* 0x000fe200080006ff */
[----:B------:R-:W-:Y:S01]  /*19a0*/  PLOP3.LUT P1, PT, P1, PT, PT, 0x8, 0x80 ;  /* 0x000000000080781c */ /* 0x000fe20000f2e170 */
[----:B------:R-:W-:Y:S01]  /*19b0*/  UMOV UR13, 0x400 ;  /* 0x00000400000d7882 */ /* 0x000fe20000000000 */
[----:B------:R-:W-:Y:S01]  /*19c0*/  UISETP.NE.AND UP1, UPT, UR21, URZ, UPT ;  /* 0x000000ff1500728c */ /* 0x000fe2000bf25270 */
[----:B------:R-:W-:Y:S01]  /*19d0*/  CS2R R10, SRZ ;  /* 0x00000000000a7805 */ /* 0x000fe2000001ff00 */
[----:B------:R-:W-:Y:S01]  /*19e0*/  USHF.L.U32 UR44, UR29, 0x6, URZ ;  /* 0x000000061d2c7899 */ /* 0x000fe200080006ff */
[----:B------:R-:W-:Y:S01]  /*19f0*/  IMAD.MOV.U32 R9, RZ, RZ, RZ ;  /* 0x000000ffff097224 */ /* 0x000fe200078e00ff */
[----:B------:R-:W-:Y:S01]  /*1a00*/  ULEA UR13, UR48, UR13, 0x18 ;  /* 0x0000000d300d7291 */ /* 0x000fe2000f8ec0ff */
[----:B------:R-:W-:Y:S01]  /*1a10*/  IMAD.MOV.U32 R8, RZ, RZ, 0x1 ;  /* 0x00000001ff087424 */ /* 0x000fe200078e00ff */
[----:B------:R-:W-:Y:S01]  /*1a20*/  ULOP3.LUT UR45, UR45, 0x80, URZ, 0xc0, !UPT ;  /* 0x000000802d2d7892 */ /* 0x000fe2000f8ec0ff */
[----:B------:R-:W3:Y:S01]  /*1a30*/  LDCU UR39, c[0x0][0x370] ;  /* 0x00006e00ff2777ac */ /* 0x000ee20008000800 */
[----:B--2---:R-:W-:-:S02]  /*1a40*/  UIADD3 UR5, UPT, UPT, UR6, 0x3f, URZ ;  /* 0x0000003f06057890 */ /* 0x004fc4000fffe0ff */
[----:B------:R-:W-:Y:S02]  /*1a50*/  UIADD3 UR47, UPT, UPT, UR6, 0x7e, URZ ;  /* 0x0000007e062f7890 */ /* 0x000fe4000fffe0ff */
[----:B------:R-:W-:Y:S02]  /*1a60*/  USHF.R.S32.HI UR4, URZ, 0x1f, UR5 ;  /* 0x0000001fff047899 */ /* 0x000fe40008011405 */
[----:B------:R-:W-:Y:S02]  /*1a70*/  USEL UR21, UR43, 0x2, UP1 ;  /* 0x000000022b157887 */ /* 0x000fe40008800000 */
[----:B------:R-:W-:Y:S02]  /*1a80*/  ULEA.HI UR4, UR4, UR5, URZ, 0x6 ;  /* 0x0000000504047291 */ /* 0x000fe4000f8f30ff */
[----:B------:R-:W-:Y:S02]  /*1a90*/  UIADD3 UR5, UPT, UPT, UR6, -0x1, URZ ;  /* 0xffffffff06057890 */ /* 0x000fe4000fffe0ff */
[----:B------:R-:W-:-:S02]  /*1aa0*/  USHF.R.S32.HI UR41, URZ, 0x6, UR4 ;  /* 0x00000006ff297899 */ /* 0x000fc40008011404 */
[----:B------:R-:W-:Y:S02]  /*1ab0*/  UISETP.GE.U32.AND UP2, UPT, UR5, -0x7f, UPT ;  /* 0xffffff810500788c */ /* 0x000fe4000bf46070 */
[----:B------:R-:W-:Y:S01]  /*1ac0*/  UISETP.LT.U32.AND UP0, UPT, UR41, 0x10, UPT ;  /* 0x000000102900788c */ /* 0x000fe2000bf01070 */
[----:B------:R-:W2:Y:S03]  /*1ad0*/  LDCU.64 UR26, c[0x0][0x348] ;  /* 0x00006900ff1a77ac */ /* 0x000ea60008000a00 */
[----:B------:R-:W-:Y:S01]  /*1ae0*/  USEL UR40, UR41, 0x10, UP0 ;  /* 0x0000001029287887 */ /* 0x000fe20008000000 */
[----:B------:R-:W4:Y:S03]  /*1af0*/  LDCU UR38, c[0x0][0x374] ;  /* 0x00006e80ff2677ac */ /* 0x000f260008000800 */
[----:B------:R-:W-:-:S02]  /*1b00*/  UIADD3 UR4, UPT, UPT, UR40, -0x1, URZ ;  /* 0xffffffff28047890 */ /* 0x000fc4000fffe0ff */
[----:B------:R-:W-:Y:S02]  /*1b10*/  @UP2 UIADD3 UR4, UPT, UPT, UR40, URZ, URZ ;  /* 0x000000ff28042290 */ /* 0x000fe4000fffe0ff */
[----:B------:R-:W-:Y:S02]  /*1b20*/  ULOP3.LUT UR44, UR44, 0x40, URZ, 0xc0, !UPT ;  /* 0x000000402c2c7892 */ /* 0x000fe4000f8ec0ff */
[----:B------:R-:W-:Y:S02]  /*1b30*/  UIADD3 UR30, UPT, UPT, UR13, 0x8400, UR28 ;  /* 0x000084000d1e7890 */ /* 0x000fe4000fffe01c */
[----:B------:R-:W-:Y:S02]  /*1b40*/  ULEA.HI UR45, UR28, UR45, URZ, 0x1a ;  /* 0x0000002d1c2d7291 */ /* 0x000fe4000f8fd0ff */
[----:B------:R-:W-:Y:S02]  /*1b50*/  UIADD3 UR46, UPT, UPT, UR41, -UR40, URZ ;  /* 0x80000028292e7290 */ /* 0x000fe4000fffe0ff */
[----:B------:R-:W-:-:S02]  /*1b60*/  UIADD3 UR29, UPT, UPT, UR4, 0x1, URZ ;  /* 0x00000001041d7890 */ /* 0x000fc4000fffe0ff */
[----:B------:R-:W-:Y:S01]  /*1b70*/  UIADD3 UR43, UPT, UPT, -UR4, URZ, URZ ;  /* 0x000000ff042b7290 */ /* 0x000fe2000fffe1ff */
[----:B--234-:R-:W-:-:S11]  /*1b80*/  UMOV UR6, URZ ;  /* 0x000000ff00067c82 */ /* 0x01cfd60008000000 */
.L_x_43:
[----:B------:R-:W-:-:S09]  /*1b90*/  UISETP.NE.AND UP0, UPT, UR48, URZ, UPT ;  /* 0x000000ff3000728c */ /* 0x000fd2000bf05270 */
[----:B-1----:R-:W-:Y:S05]  /*1ba0*/  BRA.U UP0, `(.L_x_24) ;  /* 0x0000000100287547 */ /* 0x002fea000b800000 */
[----:B------:R-:W-:Y:S02]  /*1bb0*/  LEA R0, R9, UR13, 0x3 ;  /* 0x0000000d09007c11 */ /* 0x000fe4000f8e18ff */
[----:B------:R-:W-:-:S04]  /*1bc0*/  SHF.L.U32 R3, R8, 0x1f, RZ ;  /* 0x0000001f08037819 */ /* 0x000fc800000006ff */
[----:B------:R-:W2:Y:S02]  /*1bd0*/  SYNCS.PHASECHK.TRANS64.TRYWAIT P0, [R0+URZ+0x1a0], R3 ;  /* 0x0001a003000075a7 */ /* 0x000ea400080011ff */
[----:B--2---:R-:W-:Y:S05]  /*1be0*/  @!P0 BRA `(.L_x_25) ;  /* 0x0000007800908947 */ /* 0x004fea0003800000 */
.L_x_137:
[----:B------:R3:W-:Y:S01]  /*1bf0*/  SYNCS.ARRIVE.TRANS64.A1T0 RZ, [R0+URZ+0x190], RZ ;  /* 0x000190ff00ff79a7 */ /* 0x0007e200081000ff */
[----:B------:R-:W-:-:S05]  /*1c00*/  VIADD R9, R9, 0x1 ;  /* 0x0000000109097836 */ /* 0x000fca0000000000 */
[----:B------:R-:W-:-:S04]  /*1c10*/  ISETP.NE.AND P0, PT, R9, 0x2, PT ;  /* 0x000000020900780c */ /* 0x000fc80003f05270 */
[----:B--2---:R-:W-:Y:S02]  /*1c20*/  SEL R3, RZ, 0x1, P0 ;  /* 0x00000001ff037807 */ /* 0x004fe40000000000 */
[----:B------:R-:W-:Y:S02]  /*1c30*/  SEL R9, R9, RZ, P0 ;  /* 0x000000ff09097207 */ /* 0x000fe40000000000 */
[----:B------:R-:W-:-:S07]  /*1c40*/  LOP3.LUT R8, R8, R3, RZ, 0x3c, !PT ;  /* 0x0000000308087212 */ /* 0x000fce00078e3cff */
.L_x_24:
[----:B------:R-:W-:Y:S01]  /*1c50*/  ULEA UR4, UR6, UR13, 0x3 ;  /* 0x0000000d06047291 */ /* 0x000fe2000f8e18ff */
[----:B---3--:R-:W-:Y:S01]  /*1c60*/  SHF.L.U32 R0, R12, 0x1f, RZ ;  /* 0x0000001f0c007819 */ /* 0x008fe200000006ff */
[----:B------:R-:W-:Y:S02]  /*1c70*/  UISETP.GE.U32.AND UP0, UPT, UR47, 0x7f, UPT ;  /* 0x0000007f2f00788c */ /* 0x000fe4000bf06070 */
[----:B------:R-:W-:Y:S01]  /*1c80*/  ULEA UR11, UR20, UR44, 0x7 ;  /* 0x0000002c140b7291 */ /* 0x000fe2000f8e38ff */
[----:B------:R-:W-:-:S04]  /*1c90*/  UMOV UR7, URZ ;  /* 0x000000ff00077c82 */ /* 0x000fc80008000000 */
[----:B------:R2:W3:Y:S01]  /*1ca0*/  SYNCS.PHASECHK.TRANS64.TRYWAIT P0, [UR4+0x80], R0 ;  /* 0x00008000ff0075a7 */ /* 0x0004e20008001104 */
[----:B------:R-:W-:-:S04]  /*1cb0*/  ULEA.HI UR4, UR16, UR16, URZ, 0x1 ;  /* 0x0000001010047291 */ /* 0x000fc8000f8f08ff */
[----:B------:R-:W-:-:S04]  /*1cc0*/  USHF.L.U32 UR4, UR4, 0x7, URZ ;  /* 0x0000000704047899 */ /* 0x000fc800080006ff */
[----:B------:R-:W-:-:S04]  /*1cd0*/  ULOP3.LUT UR35, UR4, 0xffffff00, URZ, 0xc0, !UPT ;  /* 0xffffff0004237892 */ /* 0x000fc8000f8ec0ff */
[----:B------:R-:W-:Y:S01]  /*1ce0*/  UIADD3 UR35, UPT, UPT, UR45, UR35, URZ ;  /* 0x000000232d237290 */ /* 0x000fe2000fffe0ff */
[----:B------:R-:W-:Y:S11]  /*1cf0*/  BRA.U !UP0, `(.L_x_26) ;  /* 0x0000000108c47547 */ /* 0x000ff6000b800000 */
[----:B------:R-:W-:Y:S01]  /*1d00*/  UMOV UR16, UR43 ;  /* 0x0000002b00107c82 */ /* 0x000fe20008000000 */
[----:B------:R-:W-:Y:S01]  /*1d10*/  UMOV UR4, UR6 ;  /* 0x0000000600047c82 */ /* 0x000fe20008000000 */
[----:B------:R-:W-:-:S05]  /*1d20*/  UMOV UR34, URZ ;  /* 0x000000ff00227c82 */ /* 0x000fca0008000000 */
.L_x_32:
[----:B------:R-:W-:Y:S01]  /*1d30*/  ULEA UR33, UR4, UR13, 0x3 ;  /* 0x0000000d04217291 */ /* 0x000fe2000f8e18ff */
[----:B------:R-:W-:Y:S01]  /*1d40*/  @P3 MOV R2, 0x6000 ;  /* 0x0000600000023802 */ /* 0x000fe20000000f00 */
[----:B-1-34-:R-:W-:Y:S10]  /*1d50*/  @P0 BRA `(.L_x_27) ;  /* 0x00000000000c0947 */ /* 0x01aff40003800000 */
[----:B------:R-:W-:-:S04]  /*1d60*/  SHF.L.U32 R3, R12, 0x1f, RZ ;  /* 0x0000001f0c037819 */ /* 0x000fc800000006ff */
[----:B------:R-:W3:Y:S02]  /*1d70*/  SYNCS.PHASECHK.TRANS64.TRYWAIT P0, [UR33+0x80], R3 ;  /* 0x00008003ff0075a7 */ /* 0x000ee40008001121 */
[----:B---3--:R-:W-:Y:S05]  /*1d80*/  @!P0 BRA `(.L_x_28) ;  /* 0x00000078003c8947 */ /* 0x008fea0003800000 */
.L_x_27:
[----:B------:R3:W-:Y:S01]  /*1d90*/  @P3 SYNCS.ARRIVE.TRANS64 RZ, [UR33], R2 ;  /* 0x00000002ffff39a7 */ /* 0x0007e20008000021 */
[----:B------:R-:W-:Y:S02]  /*1da0*/  ULOP3.LUT UR5, UR21, 0x2, URZ, 0xfc, !UPT ;  /* 0x0000000215057892 */ /* 0x000fe4000f8efcff */
[----:B------:R-:W-:Y:S02]  /*1db0*/  UIADD3 UR16, UPT, UPT, UR16, 0x1, URZ ;  /* 0x0000000110107890 */ /* 0x000fe4000fffe0ff */
[----:B------:R-:W-:Y:S02]  /*1dc0*/  UISETP.NE.AND UP0, UPT, UR5, 0x2, UPT ;  /* 0x000000020500788c */ /* 0x000fe4000bf05270 */
[----:B------:R-:W-:-:S07]  /*1dd0*/  UISETP.NE.AND UP2, UPT, UR16, 0x1, UPT ;  /* 0x000000011000788c */ /* 0x000fce000bf45270 */
[----:B------:R-:W-:Y:S05]  /*1de0*/  BRA.U UP0, `(.L_x_29) ;  /* 0x0000000100047547 */ /* 0x000fea000b800000 */
[----:B-1----:R-:W-:Y:S05]  /*1df0*/  BPT.TRAP 0x1 ;  /* 0x000000040000795c */ /* 0x002fea0000300000 */
.L_x_29:
[----:B------:R-:W-:Y:S04]  /*1e00*/  BSSY.RECONVERGENT B0, `(.L_x_30) ;  /* 0x0000003000007945 */ /* 0x000fe80003800200 */
[----:B------:R-:W-:Y:S05]  /*1e10*/  @!P2 BRA `(.L_x_31) ;  /* 0x000000000004a947 */ /* 0x000fea0003800000 */
[----:B-1----:R-:W-:Y:S05]  /*1e20*/  BPT.TRAP 0x1 ;  /* 0x000000040000795c */ /* 0x002fea0000300000 */
.L_x_31:
[----:B-1----:R-:W-:Y:S05]  /*1e30*/  BSYNC.RECONVERGENT B0 ;  /* 0x0000000000007941 */ /* 0x002fea0003800200 */
.L_x_30:
[----:B------:R-:W-:Y:S02]  /*1e40*/  UIADD3 UR5, UPT, UPT, UR4, 0x1, URZ ;  /* 0x0000000104057890 */ /* 0x000fe4000fffe0ff */
[----:B------:R-:W-:Y:S02]  /*1e50*/  ULEA UR32, UR4, UR28, 0xd ;  /* 0x0000001c04207291 */ /* 0x000fe4000f8e68ff */
[----:B------:R-:W-:Y:S02]  /*1e60*/  UISETP.NE.AND UP0, UPT, UR5, 0x10, UPT ;  /* 0x000000100500788c */ /* 0x000fe4000bf05270 */
[----:B------:R-:W-:Y:S02]  /*1e70*/  UIADD3 UR14, UP1, UPT, UR26, 0x80, URZ ;  /* 0x000000801a0e7890 */ /* 0x000fe4000ff3e0ff */
[----:B------:R-:W-:Y:S02]  /*1e80*/  USEL UR7, URZ, 0x1, UP0 ;  /* 0x00000001ff077887 */ /* 0x000fe40008000000 */
[----:B------:R-:W-:-:S02]  /*1e90*/  USEL UR6, UR5, URZ, UP0 ;  /* 0x000000ff05067287 */ /* 0x000fc40008000000 */
[----:B------:R-:W-:Y:S02]  /*1ea0*/  ULEA UR8, UR4, UR13, 0xc ;  /* 0x0000000d04087291 */ /* 0x000fe4000f8e60ff */
[----:B------:R-:W-:Y:S01]  /*1eb0*/  ULEA UR5, UR6, UR13, 0x3 ;  /* 0x0000000d06057291 */ /* 0x000fe2000f8e18ff */
[----:B------:R-:W-:Y:S01]  /*1ec0*/  LOP3.LUT R12, R12, UR7, RZ, 0x3c, !PT ;  /* 0x000000070c0c7c12 */ /* 0x000fe2000f8e3cff */
[----:B------:R-:W-:Y:S02]  /*1ed0*/  UIADD3 UR4, UP0, UPT, UR26, 0x180, URZ ;  /* 0x000001801a047890 */ /* 0x000fe4000ff1e0ff */
[----:B------:R-:W-:Y:S01]  /*1ee0*/  ULOP3.LUT UR33, UR33, 0xfefffff8, URZ, 0xc0, !UPT ;  /* 0xfefffff821217892 */ /* 0x000fe2000f8ec0ff */
[----:B--2---:R-:W-:Y:S01]  /*1ef0*/  SHF.L.U32 R0, R12, 0x1f, RZ ;  /* 0x0000001f0c007819 */ /* 0x004fe200000006ff */
[----:B------:R-:W-:Y:S02]  /*1f00*/  UIADD3.X UR15, UPT, UPT, URZ, UR27, URZ, UP1, !UPT ;  /* 0x0000001bff0f7290 */ /* 0x000fe40008ffe4ff */
[----:B------:R-:W-:Y:S01]  /*1f10*/  UIADD3 UR32, UPT, UPT, UR13, 0x8400, UR32 ;  /* 0x000084000d207890 */ /* 0x000fe2000fffe020 */
[----:B------:R4:W1:Y:S01]  /*1f20*/  SYNCS.PHASECHK.TRANS64.TRYWAIT P0, [UR5+0x80], R0 ;  /* 0x00008000ff0075a7 */ /* 0x0008620008001105 */
[----:B------:R-:W-:-:S02]  /*1f30*/  UPRMT UR7, URZ, 0x5410, UR24 ;  /* 0x00005410ff077896 */ /* 0x000fc40008000018 */
[----:B------:R-:W-:Y:S02]  /*1f40*/  UIADD3 UR8, UPT, UPT, UR8, 0x28400, URZ ;  /* 0x0002840008087890 */ /* 0x000fe4000fffe0ff */
[----:B------:R-:W-:Y:S01]  /*1f50*/  UIADD3.X UR5, UPT, UPT, URZ, UR27, URZ, UP0, !UPT ;  /* 0x0000001bff057290 */ /* 0x000fe200087fe4ff */
[----:B------:R-:W-:Y:S01]  /*1f60*/  UMOV UR18, 0x0 ;  /* 0x0000000000127882 */ /* 0x000fe20000000000 */
[----:B------:R-:W-:Y:S01]  /*1f70*/  UMOV UR19, 0x10000000 ;  /* 0x1000000000137882 */ /* 0x000fe20000000000 */
[----:B------:R-:W-:Y:S01]  /*1f80*/  UMOV UR10, UR34 ;  /* 0x00000022000a7c82 */ /* 0x000fe20008000000 */
[----:B------:R-:W-:Y:S01]  /*1f90*/  UMOV UR12, UR36 ;  /* 0x00000024000c7c82 */ /* 0x000fe20008000000 */
[----:B------:R-:W-:Y:S01]  /*1fa0*/  UMOV UR9, UR33 ;  /* 0x0000002100097c82 */ /* 0x000fe20008000000 */
[----:B------:R2:W-:Y:S03]  /*1fb0*/  UTMALDG.3D.MULTICAST.2CTA [UR32], [UR14], UR7, desc[UR18] ;  /* 0x000012200e0073b4 */ /* 0x0005e60008211807 */
[----:B------:R3:W-:Y:S01]  /*1fc0*/  UTMALDG.3D.2CTA [UR8], [UR4], desc[UR18] ;  /* 0x00001208040075b4 */ /* 0x0007e20008211000 */
[----:B--2---:R-:W-:Y:S01]  /*1fd0*/  UIADD3 UR34, UPT, UPT, UR34, 0x40, URZ ;  /* 0x0000004022227890 */ /* 0x004fe2000fffe0ff */
[----:B------:R-:W-:Y:S01]  /*1fe0*/  UMOV UR7, UR29 ;  /* 0x0000001d00077c82 */ /* 0x000fe20008000000 */
[----:B---3--:R-:W-:Y:S01]  /*1ff0*/  UMOV UR4, UR6 ;  /* 0x0000000600047c82 */ /* 0x008fe20008000000 */
[----:B------:R-:W-:Y:S09]  /*2000*/  BRA.U UP2, `(.L_x_32) ;  /* 0xfffffffd02487547 */ /* 0x000ff2000b83ffff */
.L_x_26:
[----:B------:R-:W-:Y:S01]  /*2010*/  ULEA UR4, UR6, UR13, 0x3 ;  /* 0x0000000d06047291 */ /* 0x000fe2000f8e18ff */
[----:B--2-4-:R-:W-:Y:S01]  /*2020*/  SHF.L.U32 R0, R12, 0x1f, RZ ;  /* 0x0000001f0c007819 */ /* 0x014fe200000006ff */
[----:B------:R-:W-:Y:S01]  /*2030*/  @!P1 SYNCS.ARRIVE.TRANS64.A1T0 RZ, [UR13+0x128], RZ ;  /* 0x000128ffffff99a7 */ /* 0x000fe2000810000d */
[----:B------:R-:W-:-:S06]  /*2040*/  UISETP.GT.AND UP0, UPT, UR41, UR40, UPT ;  /* 0x000000282900728c */ /* 0x000fcc000bf04270 */
[----:B-1-3--:R1:W2:Y:S03]  /*2050*/  SYNCS.PHASECHK.TRANS64.TRYWAIT P0, [UR4+0x80], R0 ;  /* 0x00008000ff0075a7 */ /* 0x00a2a60008001104 */
[----:B------:R-:W-:Y:S05]  /*2060*/  BRA.U !UP0, `(.L_x_33) ;  /* 0x0000000108c07547 */ /* 0x000fea000b800000 */
[----:B------:R-:W-:Y:S01]  /*2070*/  UIADD3 UR25, UPT, UPT, UR46, UR7, URZ ;  /* 0x000000072e197290 */ /* 0x000fe2000fffe0ff */
[----:B------:R-:W-:-:S11]  /*2080*/  UMOV UR4, UR6 ;  /* 0x0000000600047c82 */ /* 0x000fd60008000000 */
.L_x_39:
[----:B------:R-:W-:Y:S01]  /*2090*/  ULEA UR17, UR4, UR13, 0x3 ;  /* 0x0000000d04117291 */ /* 0x000fe2000f8e18ff */
[----:B--2---:R-:W-:Y:S01]  /*20a0*/  @P3 MOV R2, 0x6000 ;  /* 0x0000600000023802 */ /* 0x004fe20000000f00 */
[----:B--2-4-:R-:W-:Y:S10]  /*20b0*/  @P0 BRA `(.L_x_34) ;  /* 0x00000000000c0947 */ /* 0x014ff40003800000 */
[----:B------:R-:W-:-:S04]  /*20c0*/  SHF.L.U32 R3, R12, 0x1f, RZ ;  /* 0x0000001f0c037819 */ /* 0x000fc800000006ff */
[----:B------:R-:W2:Y:S02]  /*20d0*/  SYNCS.PHASECHK.TRANS64.TRYWAIT P0, [UR17+0x80], R3 ;  /* 0x00008003ff0075a7 */ /* 0x000ea40008001111 */
[----:B--2---:R-:W-:Y:S05]  /*20e0*/  @!P0 BRA `(.L_x_35) ;  /* 0x00000074007c8947 */ /* 0x004fea0003800000 */
.L_x_34:
[----:B------:R2:W-:Y:S01]  /*20f0*/  @P3 SYNCS.ARRIVE.TRANS64 RZ, [UR17], R2 ;  /* 0x00000002ffff39a7 */ /* 0x0005e20008000011 */
[----:B------:R-:W-:-:S04]  /*2100*/  ULOP3.LUT UR5, UR21, 0x2, URZ, 0xfc, !UPT ;  /* 0x0000000215057892 */ /* 0x000fc8000f8efcff */
[----:B------:R-:W-:-:S09]  /*2110*/  UISETP.NE.AND UP0, UPT, UR5, 0x2, UPT ;  /* 0x000000020500788c */ /* 0x000fd2000bf05270 */
[----:B------:R-:W-:Y:S05]  /*2120*/  BRA.U UP0, `(.L_x_36) ;  /* 0x0000000100047547 */ /* 0x000fea000b800000 */
[----:B------:R-:W-:Y:S05]  /*2130*/  BPT.TRAP 0x1 ;  /* 0x000000040000795c */ /* 0x000fea0000300000 */
.L_x_36:
[----:B------:R-:W-:Y:S04]  /*2140*/  BSSY.RECONVERGENT B0, `(.L_x_37) ;  /* 0x0000003000007945 */ /* 0x000fe80003800200 */
[----:B------:R-:W-:Y:S05]  /*2150*/  @!P2 BRA `(.L_x_38) ;  /* 0x000000000004a947 */ /* 0x000fea0003800000 */
[----:B------:R-:W-:Y:S05]  /*2160*/  BPT.TRAP 0x1 ;  /* 0x000000040000795c */ /* 0x000fea0000300000 */
.L_x_38:
[----:B------:R-:W-:Y:S05]  /*2170*/  BSYNC.RECONVERGENT B0 ;  /* 0x0000000000007941 */ /* 0x000fea0003800200 */
.L_x_37:
[----:B------:R-:W-:Y:S02]  /*2180*/  UIADD3 UR5, UPT, UPT, UR4, 0x1, URZ ;  /* 0x0000000104057890 */ /* 0x000fe4000fffe0ff */
[----:B------:R-:W-:Y:S02]  /*2190*/  UIADD3 UR14, UP1, UPT, UR26, 0x80, URZ ;  /* 0x000000801a0e7890 */ /* 0x000fe4000ff3e0ff */
[----:B------:R-:W-:Y:S02]  /*21a0*/  UISETP.NE.AND UP0, UPT, UR5, 0x10, UPT ;  /* 0x000000100500788c */ /* 0x000fe4000bf05270 */
[----:B------:R-:W-:Y:S02]  /*21b0*/  ULEA UR16, UR4, UR30, 0xd ;  /* 0x0000001e04107291 */ /* 0x000fe4000f8e68ff */
[----:B------:R-:W-:Y:S02]  /*21c0*/  USEL UR8, URZ, 0x1, UP0 ;  /* 0x00000001ff087887 */ /* 0x000fe40008000000 */
[----:B------:R-:W-:-:S02]  /*21d0*/  USEL UR6, UR5, URZ, UP0 ;  /* 0x000000ff05067287 */ /* 0x000fc40008000000 */
[----:B------:R-:W-:Y:S02]  /*21e0*/  UIADD3 UR22, UP0, UPT, UR26, 0x180, URZ ;  /* 0x000001801a167890 */ /* 0x000fe4000ff1e0ff */
[----:B------:R-:W-:Y:S01]  /*21f0*/  LOP3.LUT R12, R12, UR8, RZ, 0x3c, !PT ;  /* 0x000000080c0c7c12 */ /* 0x000fe2000f8e3cff */
[----:B------:R-:W-:Y:S02]  /*2200*/  ULEA UR8, UR4, UR13, 0xc ;  /* 0x0000000d04087291 */ /* 0x000fe4000f8e60ff */
[----:B------:R-:W-:Y:S01]  /*2210*/  ULEA UR5, UR6, UR13, 0x3 ;  /* 0x0000000d06057291 */ /* 0x000fe2000f8e18ff */
[----:B-1----:R-:W-:Y:S01]  /*2220*/  SHF.L.U32 R0, R12, 0x1f, RZ ;  /* 0x0000001f0c007819 */ /* 0x002fe200000006ff */
[----:B------:R-:W-:Y:S02]  /*2230*/  USHF.L.U32 UR18, UR7, 0x6, URZ ;  /* 0x0000000607127899 */ /* 0x000fe400080006ff */
[----:B------:R-:W-:Y:S02]  /*2240*/  ULOP3.LUT UR17, UR17, 0xfefffff8, URZ, 0xc0, !UPT ;  /* 0xfefffff811117892 */ /* 0x000fe4000f8ec0ff */
[----:B------:R-:W-:-:S02]  /*2250*/  UIADD3.X UR15, UPT, UPT, URZ, UR27, URZ, UP1, !UPT ;  /* 0x0000001bff0f7290 */ /* 0x000fc40008ffe4ff */
[----:B------:R-:W-:Y:S01]  /*2260*/  UPRMT UR4, URZ, 0x5410, UR24 ;  /* 0x00005410ff047896 */ /* 0x000fe20008000018 */
[----:B------:R3:W4:Y:S01]  /*2270*/  SYNCS.PHASECHK.TRANS64.TRYWAIT P0, [UR5+0x80], R0 ;  /* 0x00008000ff0075a7 */ /* 0x0007220008001105 */
[----:B------:R-:W-:Y:S02]  /*2280*/  UIADD3 UR8, UPT, UPT, UR8, 0x28400, URZ ;  /* 0x0002840008087890 */ /* 0x000fe4000fffe0ff */
[----:B------:R-:W-:Y:S01]  /*2290*/  UIADD3.X UR23, UPT, UPT, URZ, UR27, URZ, UP0, !UPT ;  /* 0x0000001bff177290 */ /* 0x000fe200087fe4ff */
[----:B------:R-:W-:Y:S01]  /*22a0*/  UMOV UR32, 0x0 ;  /* 0x0000000000207882 */ /* 0x000fe20000000000 */
[----:B------:R-:W-:Y:S01]  /*22b0*/  UMOV UR33, 0x10000000 ;  /* 0x1000000000217882 */ /* 0x000fe20000000000 */
[----:B------:R-:W-:Y:S01]  /*22c0*/  UMOV UR19, UR35 ;  /* 0x0000002300137c82 */ /* 0x000fe20008000000 */
[----:B------:R-:W-:Y:S01]  /*22d0*/  UMOV UR20, UR36 ;  /* 0x0000002400147c82 */ /* 0x000fe20008000000 */
[----:B------:R-:W-:Y:S01]  /*22e0*/  UMOV UR12, UR36 ;  /* 0x00000024000c7c82 */ /* 0x000fe20008000000 */
[----:B------:R-:W-:Y:S01]  /*22f0*/  UMOV UR9, UR17 ;  /* 0x0000001100097c82 */ /* 0x000fe20008000000 */
[----:B------:R-:W-:Y:S01]  /*2300*/  UMOV UR10, UR18 ;  /* 0x00000012000a7c82 */ /* 0x000fe20008000000 */
[----:B------:R1:W-:Y:S01]  /*2310*/  UTMALDG.3D.MULTICAST.2CTA [UR16], [UR14], UR4, desc[UR32] ;  /* 0x000020100e0073b4 */ /* 0x0003e20008211804 */
[----:B------:R-:W-:-:S04]  /*2320*/  UIADD3 UR7, UPT, UPT, UR7, 0x1, URZ ;  /* 0x0000000107077890 */ /* 0x000fc8000fffe0ff */
[----:B------:R-:W-:Y:S01]  /*2330*/  UISETP.NE.AND UP0, UPT, UR7, UR25, UPT ;  /* 0x000000190700728c */ /* 0x000fe2000bf05270 */
[----:B------:R3:W-:Y:S01]  /*2340*/  UTMALDG.3D.2CTA [UR8], [UR22], desc[UR32] ;  /* 0x00002008160075b4 */ /* 0x0007e20008211000 */
[----:B-1----:R-:W-:-:S07]  /*2350*/  UMOV UR4, UR6 ;  /* 0x0000000600047c82 */ /* 0x002fce0008000000 */
[----:B---3--:R-:W-:Y:S05]  /*2360*/  BRA.U UP0, `(.L_x_39) ;  /* 0xfffffffd00487547 */ /* 0x008fea000b83ffff */
.L_x_33:
[C---:B------:R-:W-:Y:S01]  /*2370*/  LEA R3, R11.reuse, UR13, 0x3 ;  /* 0x0000000d0b037c11 */ /* 0x040fe2000f8e18ff */
[----:B------:R-:W-:Y:S01]  /*2380*/  NOP ;  /* 0x0000000000007918 */ /* 0x000fe20000000000 */
[----:B-1----:R-:W-:Y:S02]  /*2390*/  SHF.L.U32 R0, R10, 0x1f, RZ ;  /* 0x0000001f0a007819 */ /* 0x002fe400000006ff */
[----:B------:R-:W-:Y:S02]  /*23a0*/  LEA R5, R11, UR13, 0x4 ;  /* 0x0000000d0b057c11 */ /* 0x000fe4000f8e20ff */
[----:B--2-4-:R-:W1:Y:S02]  /*23b0*/  SYNCS.PHASECHK.TRANS64.TRYWAIT P0, [R3+URZ+0x130], R0 ;  /* 0x00013000030075a7 */ /* 0x014e6400080011ff */
[----:B-1----:R-:W-:Y:S05]  /*23c0*/  @!P0 BRA `(.L_x_40) ;  /* 0x0000007000dc8947 */ /* 0x002fea0003800000 */
.L_x_140:
[----:B------:R-:W2:Y:S01]  /*23d0*/  LDS.128 R4, [R5+0x1c0] ;  /* 0x0001c00005047984 */ /* 0x000ea20000000c00 */
[----:B------:R-:W-:Y:S01]  /*23e0*/  UISETP.GE.AND UP0, UPT, UR42, 0x1, UPT ;  /* 0x000000012a00788c */ /* 0x000fe2000bf06270 */
[----:B------:R-:W-:Y:S01]  /*23f0*/  @!PT LDS RZ, [RZ] ;  /* 0x00000000fffff984 */ /* 0x000fe20000000800 */
[----:B------:R-:W-:Y:S01]  /*2400*/  @!PT LDS RZ, [RZ] ;  /* 0x00000000fffff984 */ /* 0x000fe20000000800 */
[----:B------:R-:W-:Y:S01]  /*2410*/  @!PT LDS RZ, [RZ] ;  /* 0x00000000fffff984 */ /* 0x000fe20000000800 */
[----:B------:R-:W-:Y:S01]  /*2420*/  @!PT LDS RZ, [RZ] ;  /* 0x00000000fffff984 */ /* 0x000fe20000000800 */
[----:B------:R3:W-:Y:S06]  /*2430*/  MEMBAR.ALL.CTA ;  /* 0x0000000000007992 */ /* 0x0007ec0000008000 */
[----:B---3--:R-:W3:Y:S01]  /*2440*/  FENCE.VIEW.ASYNC.S ;  /* 0x00000000000073c6 */ /* 0x008ee20000000000 */
[----:B--2---:R-:W-:-:S13]  /*2450*/  LOP3.LUT P0, RZ, R6, 0x1, RZ, 0xc0, !PT ;  /* 0x0000000106ff7812 */ /* 0x004fda000780c0ff */
[----:B---3--:R-:W-:Y:S01]  /*2460*/  VOTEU.ANY UP1, P0 ;  /* 0x0000000000ff7886 */ /* 0x008fe20000020100 */
[----:B------:R-:W-:-:S13]  /*2470*/  PLOP3.LUT P0, PT, PT, PT, UP1, 0x80, 0x8 ;  /* 0x000000000008781c */ /* 0x000fda0003f0f018 */
[----:B-1----:R-:W-:Y:S02]  /*2480*/  @P0 LOP3.LUT R0, R5, 0xffff, RZ, 0xc0, !PT ;  /* 0x0000ffff05000812 */ /* 0x002fe400078ec0ff */
[----:B------:R-:W-:Y:S02]  /*2490*/  @P0 MOV R2, R4 ;  /* 0x0000000400020202 */ /* 0x000fe40000000f00 */
[----:B------:R-:W-:Y:S01]  /*24a0*/  @P0 R2UR UR5, R0 ;  /* 0x00000000000502ca */ /* 0x000fe200000e0000 */
[----:B------:R-:W-:Y:S01]  /*24b0*/  VIADD R0, R3, 0x140 ;  /* 0x0000014003007836 */ /* 0x000fe20000000000 */
[----:B------:R-:W-:Y:S02]  /*24c0*/  @P0 SHF.R.U32.HI R4, RZ, 0x10, R5 ;  /* 0x00000010ff040819 */ /* 0x000fe40000011605 */
[----:B------:R-:W-:Y:S02]  /*24d0*/  @P0 R2UR UR7, R2 ;  /* 0x00000000020702ca */ /* 0x000fe400000e0000 */
[----:B------:R-:W-:-:S02]  /*24e0*/  PRMT R0, RZ, 0x654, R0 ;  /* 0x00000654ff007816 */ /* 0x000fc40000000000 */
[----:B------:R-:W-:Y:S02]  /*24f0*/  @P0 R2UR UR4, R4 ;  /* 0x00000000040402ca */ /* 0x000fe400000e0000 */
[----:B------:R1:W-:Y:S03]  /*2500*/  SYNCS.ARRIVE.TRANS64.RED.A1T0 RZ, [R0+URZ], RZ ;  /* 0x000000ff00ff79a7 */ /* 0x0003e600081004ff */
[----:B------:R-:W-:-:S04]  /*2510*/  @UP1 UMOV UR31, UR5 ;  /* 0x00000005001f1c82 */ /* 0x000fc80008000000 */
[----:B------:R-:W-:-:S04]  /*2520*/  @UP1 UMOV UR37, UR7 ;  /* 0x0000000700251c82 */ /* 0x000fc80008000000 */
[----:B------:R-:W-:Y:S01]  /*2530*/  @UP1 UMOV UR36, UR4 ;  /* 0x0000000400241c82 */ /* 0x000fe20008000000 */
[----:B------:R-:W-:Y:S05]  /*2540*/  BRA.U !UP0, `(.L_x_41) ;  /* 0x0000000108d47547 */ /* 0x000fea000b800000 */
[----:B------:R-:W2:Y:S01]  /*2550*/  LDCU.128 UR16, c[0x0][0xb10] ;  /* 0x00016200ff1077ac */ /* 0x000ea20008000c00 */
[----:B------:R-:W3:Y:S01]  /*2560*/  LDCU UR12, c[0x0][0xb20] ;  /* 0x00016400ff0c77ac */ /* 0x000ee20008000800 */
[----:B------:R-:W4:Y:S01]  /*2570*/  LDCU UR20, c[0x0][0xb0c] ;  /* 0x00016180ff1477ac */ /* 0x000f220008000800 */
[----:B------:R-:W1:Y:S01]  /*2580*/  LDCU.64 UR8, c[0x0][0xb28] ;  /* 0x00016500ff0877ac */ /* 0x000e620008000a00 */
[----:B------:R-:W-:Y:S02]  /*2590*/  UISETP.NE.AND UP3, UPT, UR42, 0x1, UPT ;  /* 0x000000012a00788c */ /* 0x000fe4000bf65270 */
[----:B--2---:R-:W-:Y:S02]  /*25a0*/  UIMAD.WIDE.U32 UR10, UR38, UR19, URZ ;  /* 0x00000013260a72a5 */ /* 0x004fe4000f8e00ff */
[----:B------:R-:W-:Y:S02]  /*25b0*/  UIMAD.WIDE.U32 UR4, UR39, UR16, URZ ;  /* 0x00000010270472a5 */ /* 0x000fe4000f8e00ff */
[----:B------:R-:W-:-:S02]  /*25c0*/  UISETP.NE.AND UP0, UPT, UR18, 0x1, UPT ;  /* 0x000000011200788c */ /* 0x000fc4000bf05270 */
[----:B------:R-:W-:Y:S01]  /*25d0*/  UIMAD.WIDE.U32 UR22, UR31, UR19, URZ ;  /* 0x000000131f1672a5 */ /* 0x000fe2000f8e00ff */
[----:B------:R-:W-:Y:S02]  /*25e0*/  UMOV UR10, UR11 ;  /* 0x0000000b000a7c82 */ /* 0x000fe40008000000 */
[----:B------:R-:W-:Y:S01]  /*25f0*/  UMOV UR4, UR5 ;  /* 0x0000000500047c82 */ /* 0x000fe20008000000 */
[----:B---3--:R-:W-:Y:S02]  /*2600*/  USHF.R.U32.HI UR10, URZ, UR12, UR10 ;  /* 0x0000000cff0a7299 */ /* 0x008fe4000801160a */
[----:B----4-:R-:W-:Y:S02]  /*2610*/  UISETP.NE.AND UP2, UPT, UR20, 0x1, UPT ;  /* 0x000000011400788c */ /* 0x010fe4000bf45270 */
[----:B------:R-:W-:Y:S02]  /*2620*/  USHF.R.U32.HI UR4, URZ, UR17, UR4 ;  /* 0x00000011ff047299 */ /* 0x000fe40008011604 */
[----:B------:R-:W-:-:S02]  /*2630*/  USEL UR5, UR38, UR10, !UP0 ;  /* 0x0000000a26057287 */ /* 0x000fc4000c000000 */
[----:B------:R-:W-:Y:S02]  /*2640*/  USEL UR7, UR39, UR4, !UP2 ;  /* 0x0000000427077287 */ /* 0x000fe4000d000000 */
[----:B-1----:R-:W-:Y:S01]  /*2650*/  UIMAD.WIDE.U32 UR10, UR5, UR8, URZ ;  /* 0x00000008050a72a5 */ /* 0x002fe2000f8e00ff */
[----:B------:R-:W-:Y:S01]  /*2660*/  UMOV UR4, UR23 ;  /* 0x0000001700047c82 */ /* 0x000fe20008000000 */
[----:B------:R-:W-:Y:S02]  /*2670*/  UIMAD.WIDE.U32 UR14, UR37, UR16, URZ ;  /* 0x00000010250e72a5 */ /* 0x000fe4000f8e00ff */
[----:B------:R-:W-:-:S03]  /*2680*/  UIMAD.WIDE.U32 UR22, UR7, UR8, URZ ;  /* 0x00000008071672a5 */ /* 0x000fc6000f8e00ff */
[----:B------:R-:W-:Y:S01]  /*2690*/  UMOV UR10, UR11 ;  /* 0x0000000b000a7c82 */ /* 0x000fe20008000000 */
[----:B------:R-:W-:Y:S02]  /*26a0*/  USHF.R.U32.HI UR4, URZ, UR12, UR4 ;  /* 0x0000000cff047299 */ /* 0x000fe40008011604 */
[----:B------:R-:W-:Y:S01]  /*26b0*/  @UP3 USHF.R.U32.HI UR5, URZ, UR9, UR10 ;  /* 0x00000009ff053299 */ /* 0x000fe2000801160a */
[----:B------:R-:W-:Y:S01]  /*26c0*/  UMOV UR14, UR15 ;  /* 0x0000000f000e7c82 */ /* 0x000fe20008000000 */
[----:B------:R-:W-:Y:S01]  /*26d0*/  UMOV UR22, UR23 ;  /* 0x0000001700167c82 */ /* 0x000fe20008000000 */
[----:B------:R-:W-:Y:S02]  /*26e0*/  USHF.R.U32.HI UR17, URZ, UR17, UR14 ;  /* 0x00000011ff117299 */ /* 0x000fe4000801160e */
[----:B------:R-:W-:Y:S02]  /*26f0*/  USEL UR4, UR31, UR4, !UP0 ;  /* 0x000000041f047287 */ /* 0x000fe4000c000000 */
[----:B------:R-:W-:-:S02]  /*2700*/  @UP3 USHF.R.U32.HI UR7, URZ, UR9, UR22 ;  /* 0x00000009ff073299 */ /* 0x000fc40008011616 */
[----:B------:R-:W-:Y:S02]  /*2710*/  UIMAD UR10, UR42, UR5, URZ ;  /* 0x000000052a0a72a4 */ /* 0x000fe4000f8e02ff */
[----:B------:R-:W-:Y:S02]  /*2720*/  USEL UR5, UR37, UR17, !UP2 ;  /* 0x0000001125057287 */ /* 0x000fe4000d000000 */
[----:B------:R-:W-:Y:S02]  /*2730*/  UIMAD UR12, UR42, UR7, URZ ;  /* 0x000000072a0c72a4 */ /* 0x000fe4000f8e02ff */
[----:B------:R-:W-:Y:S02]  /*2740*/  UISETP.GE.AND UP0, UPT, UR4, UR10, UPT ;  /* 0x0000000a0400728c */ /* 0x000fe4000bf06270 */
[----:B------:R-:W-:Y:S02]  /*2750*/  UIMAD.WIDE.U32 UR10, UR4, UR8, URZ ;  /* 0x00000008040a72a5 */ /* 0x000fe4000f8e00ff */
[----:B------:R-:W-:-:S02]  /*2760*/  UISETP.GE.OR UP0, UPT, UR5, UR12, UP0 ;  /* 0x0000000c0500728c */ /* 0x000fc40008706670 */
        /* <DEDUP_REMOVED lines=19> */
.L_x_41:
[----:B------:R-:W2:Y:S02]  /*28a0*/  LDCU UR4, c[0x0][0xb30] ;  /* 0x00016600ff0477ac */ /* 0x000ea40008000800 */
[----:B--2---:R-:W-:-:S09]  /*28b0*/  UISETP.NE.AND UP0, UPT, UR4, 0x1, UPT ;  /* 0x000000010400788c */ /* 0x004fd2000bf05270 */
        /* <DEDUP_REMOVED lines=14> */
[----:B------:R-:W-:Y:S02]  /*29a0*/  UIADD3 UR7, UPT, UPT, UR5, -UR4, URZ ;  /* 0x8000000405077290 */ /* 0x000fe4000fffe0ff */
[----:B------:R-:W-:Y:S02]  /*29b0*/  UIADD3 UR4, UPT, UPT, -UR5, UR4, URZ ;  /* 0x0000000405047290 */ /* 0x000fe4000fffe1ff */
[----:B------:R-:W-:Y:S02]  /*29c0*/  UIMAD UR31, UR7, UR18, UR31 ;  /* 0x00000012071f72a4 */ /* 0x000fe4000f8e021f */
[----:B------:R-:W-:-:S12]  /*29d0*/  UIMAD UR37, UR4, UR10, UR37 ;  /* 0x0000000a042572a4 */ /* 0x000fd8000f8e0225 */
.L_x_42:
[----:B------:R-:W-:Y:S01]  /*29e0*/  VIADD R11, R11, 0x1 ;  /* 0x000000010b0b7836 */ /* 0x000fe20000000000 */
[----:B------:R-:W-:Y:S01]  /*29f0*/  PLOP3.LUT P1, PT, PT, PT, PT, 0x80, 0x8 ;  /* 0x000000000008781c */ /* 0x000fe20003f2f070 */
[----:B------:R-:W-:Y:S02]  /*2a00*/  UIADD3 UR16, UPT, UPT, UR37, UR60, URZ ;  /* 0x0000003c25107290 */ /* 0x000fe4000fffe0ff */
[----:B------:R-:W-:Y:S01]  /*2a10*/  UIADD3 UR20, UPT, UPT, UR31, UR59, URZ ;  /* 0x0000003b1f147290 */ /* 0x000fe2000fffe0ff */
[----:B------:R-:W-:-:S04]  /*2a20*/  ISETP.NE.AND P0, PT, R11, 0x2, PT ;  /* 0x000000020b00780c */ /* 0x000fc80003f05270 */
[----:B------:R-:W-:Y:S02]  /*2a30*/  SEL R3, RZ, 0x1, P0 ;  /* 0x00000001ff037807 */ /* 0x000fe40000000000 */
[----:B------:R-:W-:Y:S02]  /*2a40*/  SEL R11, R11, RZ, P0 ;  /* 0x000000ff0b0b7207 */ /* 0x000fe40000000000 */
[----:B------:R-:W-:Y:S01]  /*2a50*/  LOP3.LUT R10, R10, R3, RZ, 0x3c, !PT ;  /* 0x000000030a0a7212 */ /* 0x000fe200078e3cff */
[----:B------:R-:W-:Y:S06]  /*2a60*/  BRA.U UP1, `(.L_x_43) ;  /* 0xfffffff101487547 */ /* 0x000fec000b83ffff */
[----:B------:R-:W-:Y:S01]  /*2a70*/  UIADD3 UR13, UPT, UPT, UR13, 0x80, URZ ;  /* 0x000000800d0d7890 */ /* 0x000fe2000fffe0ff */
[----:B------:R-:W-:-:S03]  /*2a80*/  SHF.L.U32 R3, R12, 0x1f, RZ ;  /* 0x0000001f0c037819 */ /* 0x000fc600000006ff */
[----:B------:R-:W-:-:S09]  /*2a90*/  ULEA UR4, UR6, UR13, 0x3 ;  /* 0x0000000d06047291 */ /* 0x000fd2000f8e18ff */
[----:B------:R-:W2:Y:S02]  /*2aa0*/  SYNCS.PHASECHK.TRANS64.TRYWAIT P0, [UR4], R3 ;  /* 0x00000003ff0075a7 */ /* 0x000ea40008001104 */
[----:B--2---:R-:W-:Y:S05]  /*2ab0*/  @!P0 BRA `(.L_x_44) ;  /* 0x0000006c00348947 */ /* 0x004fea0003800000 */
.L_x_142:
[----:B------:R-:W-:-:S04]  /*2ac0*/  UIADD3 UR4, UPT, UPT, UR6, 0x1, URZ ;  /* 0x0000000106047890 */ /* 0x000fc8000fffe0ff */
[----:B------:R-:W-:-:S04]  /*2ad0*/  UISETP.NE.AND UP0, UPT, UR4, 0x10, UPT ;  /* 0x000000100400788c */ /* 0x000fc8000bf05270 */
[----:B------:R-:W-:Y:S02]  /*2ae0*/  USEL UR6, URZ, 0x1, UP0 ;  /* 0x00000001ff067887 */ /* 0x000fe40008000000 */
[----:B------:R-:W-:-:S04]  /*2af0*/  USEL UR4, UR4, URZ, UP0 ;  /* 0x000000ff04047287 */ /* 0x000fc80008000000 */
[----:B------:R-:W-:Y:S01]  /*2b00*/  ULEA UR5, UR4, UR13, 0x3 ;  /* 0x0000000d04057291 */ /* 0x000fe2000f8e18ff */
[----:B------:R-:W-:-:S04]  /*2b10*/  LOP3.LUT R2, R12, UR6, RZ, 0x3c, !PT ;  /* 0x000000060c027c12 */ /* 0x000fc8000f8e3cff */
[----:B-1----:R-:W-:-:S04]  /*2b20*/  SHF.L.U32 R3, R2, 0x1f, RZ ;  /* 0x0000001f02037819 */ /* 0x002fc800000006ff */
[----:B------:R-:W1:Y:S02]  /*2b30*/  SYNCS.PHASECHK.TRANS64.TRYWAIT P0, [UR5], R3 ;  /* 0x00000003ff0075a7 */ /* 0x000e640008001105 */
[----:B-1----:R-:W-:Y:S05]  /*2b40*/  @!P0 BRA `(.L_x_45) ;  /* 0x0000006c00288947 */ /* 0x002fea0003800000 */
.L_x_144:
        /* <DEDUP_REMOVED lines=9> */
.L_x_146:
        /* <DEDUP_REMOVED lines=9> */
.L_x_148:
        /* <DEDUP_REMOVED lines=9> */
.L_x_150:
        /* <DEDUP_REMOVED lines=9> */
.L_x_152:
        /* <DEDUP_REMOVED lines=9> */
.L_x_154:
        /* <DEDUP_REMOVED lines=9> */
.L_x_156:
        /* <DEDUP_REMOVED lines=9> */
.L_x_158:
        /* <DEDUP_REMOVED lines=9> */
.L_x_160:
        /* <DEDUP_REMOVED lines=9> */
.L_x_162:
        /* <DEDUP_REMOVED lines=9> */
.L_x_164:
        /* <DEDUP_REMOVED lines=9> */
.L_x_166:
        /* <DEDUP_REMOVED lines=9> */
.L_x_168:
        /* <DEDUP_REMOVED lines=9> */
.L_x_170:
[----:B------:R-:W-:-:S04]  /*32a0*/  UIADD3 UR4, UPT, UPT, UR4, 0x1, URZ ;  /* 0x0000000104047890 */ /* 0x000fc8000fffe0ff */
[----:B------:R-:W-:-:S04]  /*32b0*/  UISETP.NE.AND UP0, UPT, UR4, 0x10, UPT ;  /* 0x000000100400788c */ /* 0x000fc8000bf05270 */
[----:B------:R-:W-:Y:S02]  /*32c0*/  USEL UR5, URZ, 0x1, UP0 ;  /* 0x00000001ff057887 */ /* 0x000fe40008000000 */
[----:B------:R-:W-:-:S04]  /*32d0*/  USEL UR4, UR4, URZ, UP0 ;  /* 0x000000ff04047287 */ /* 0x000fc80008000000 */
[----:B------:R-:W-:Y:S01]  /*32e0*/  ULEA UR4, UR4, UR13, 0x3 ;  /* 0x0000000d04047291 */ /* 0x000fe2000f8e18ff */
[----:B-1----:R-:W-:-:S04]  /*32f0*/  LOP3.LUT R3, R2, UR5, RZ, 0x3c, !PT ;  /* 0x0000000502037c12 */ /* 0x002fc8000f8e3cff */
[----:B------:R-:W-:Y:S01]  /*3300*/  SHF.L.U32 R3, R3, 0x1f, RZ ;  /* 0x0000001f03037819 */ /* 0x000fe200000006ff */
[----:B------:R-:W-:-:S07]  /*3310*/  IMAD.U32 R0, RZ, RZ, UR4 ;  /* 0x00000004ff007e24 */ /* 0x000fce000f8e00ff */
.L_x_59:
[----:B-1----:R1:W2:Y:S02]  /*3320*/  SYNCS.PHASECHK.TRANS64.TRYWAIT P0, [R0+URZ], R3 ;  /* 0x00000003000075a7 */ /* 0x0022a400080011ff */
[----:B--2---:R-:W-:Y:S05]  /*3330*/  @!P0 NANOSLEEP.SYNCS 0x989680 ;  /* 0x009896800000895d */ /* 0x004fea0003900000 */
[----:B------:R-:W2:Y:S02]  /*3340*/  @!P0 SYNCS.PHASECHK.TRANS64 P0, [R0+URZ], R3 ;  /* 0x00000003000085a7 */ /* 0x000ea400080010ff */
[----:B--2---:R-:W-:Y:S05]  /*3350*/  @P0 EXIT ;  /* 0x000000000000094d */ /* 0x004fea0003800000 */
[----:B------:R-:W-:Y:S05]  /*3360*/  BRA `(.L_x_59) ;  /* 0xfffffffc00ec7947 */ /* 0x000fea000383ffff */
.L_x_23:
[----:B------:R-:W-:-:S04]  /*3370*/  UISETP.NE.AND UP0, UPT, UR48, URZ, UPT ;  /* 0x000000ff3000728c */ /* 0x000fc8000bf05270 */
[----:B------:R-:W-:-:S09]  /*3380*/  UISETP.NE.OR UP0, UPT, UR21, 0x1, UP0 ;  /* 0x000000011500788c */ /* 0x000fd20008705670 */
[----:B------:R-:W-:Y:S05]  /*3390*/  BRA.U UP0, `(.L_x_60) ;  /* 0x0000000500487547 */ /* 0x000fea000b800000 */
[----:B------:R-:W-:Y:S01]  /*33a0*/  ISETP.GE.U32.AND P2, PT, R0, 0x8, PT ;  /* 0x000000080000780c */ /* 0x000fe20003f46070 */
[----:B------:R-:W-:Y:S01]  /*33b0*/  IMAD.MOV.U32 R12, RZ, RZ, 0x1 ;  /* 0x00000001ff0c7424 */ /* 0x000fe200078e00ff */
[----:B------:R-:W-:Y:S02]  /*33c0*/  CS2R R10, SRZ ;  /* 0x00000000000a7805 */ /* 0x000fe4000001ff00 */
[----:B------:R-:W-:Y:S01]  /*33d0*/  CS2R R8, SRZ ;  /* 0x0000000000087805 */ /* 0x000fe2000001ff00 */
[----:B------:R-:W-:Y:S01]  /*33e0*/  UMOV UR4, 0x400 ;  /* 0x0000040000047882 */ /* 0x000fe20000000000 */
[----:B------:R-:W-:Y:S01]  /*33f0*/  UMOV UR5, URZ ;  /* 0x000000ff00057c82 */ /* 0x000fe20008000000 */
[----:B------:R-:W-:-:S12]  /*3400*/  ULEA UR6, UR48, UR4, 0x18 ;  /* 0x0000000430067291 */ /* 0x000fd8000f8ec0ff */
.L_x_64:
[----:B------:R-:W-:Y:S02]  /*3410*/  LEA R2, R8, UR6, 0x3 ;  /* 0x0000000608027c11 */ /* 0x000fe4000f8e18ff */
[----:B------:R-:W-:-:S03]  /*3420*/  SHF.L.U32 R5, R9, 0x1f, RZ ;  /* 0x0000001f09057819 */ /* 0x000fc600000006ff */
[----:B------:R-:W-:Y:S01]  /*3430*/  VIADD R4, R2, 0x1a0 ;  /* 0x000001a002047836 */ /* 0x000fe20000000000 */
[----:B------:R-:W2:Y:S02]  /*3440*/  SYNCS.PHASECHK.TRANS64.TRYWAIT P0, [R2+URZ+0x190], R5 ;  /* 0x00019005020075a7 */ /* 0x000ea400080011ff */
[----:B--2---:R-:W-:Y:S05]  /*3450*/  @!P0 BRA `(.L_x_61) ;  /* 0x0000006800348947 */ /* 0x004fea0003800000 */
.L_x_171:
[----:B------:R-:W-:Y:S01]  /*3460*/  ULEA UR4, UR5, UR6, 0x3 ;  /* 0x0000000605047291 */ /* 0x000fe2000f8e18ff */
[----:B------:R-:W-:Y:S02]  /*3470*/  PRMT R4, RZ, 0x654, R4 ;  /* 0x00000654ff047816 */ /* 0x000fe40000000004 */
[----:B--2---:R-:W-:Y:S01]  /*3480*/  SHF.L.U32 R5, R12, 0x1f, RZ ;  /* 0x0000001f0c057819 */ /* 0x004fe200000006ff */
[----:B------:R-:W-:Y:S01]  /*3490*/  UIADD3 UR7, UPT, UPT, UR4, 0x130, URZ ;  /* 0x0000013004077890 */ /* 0x000fe2000fffe0ff */
[----:B------:R2:W-:Y:S05]  /*34a0*/  SYNCS.ARRIVE.TRANS64.RED.A1T0 RZ, [R4+URZ], RZ ;  /* 0x000000ff04ff79a7 */ /* 0x0005ea00081004ff */
[----:B------:R-:W-:Y:S01]  /*34b0*/  IMAD.U32 R7, RZ, RZ, UR7 ;  /* 0x00000007ff077e24 */ /* 0x000fe2000f8e00ff */
[----:B------:R-:W3:Y:S04]  /*34c0*/  SYNCS.PHASECHK.TRANS64.TRYWAIT P0, [UR4+0x140], R5 ;  /* 0x00014005ff0075a7 */ /* 0x000ee80008001104 */
[----:B------:R-:W-:Y:S01]  /*34d0*/  PRMT R6, R0, 0x654, R7 ;  /* 0x0000065400067816 */ /* 0x000fe20000000007 */
[----:B--2---:R-:W-:Y:S01]  /*34e0*/  @!P2 IMAD.MOV.U32 R4, RZ, RZ, 0x10 ;  /* 0x00000010ff04a424 */ /* 0x004fe200078e00ff */
[----:B---3--:R-:W-:Y:S06]  /*34f0*/  @!P0 BRA `(.L_x_62) ;  /* 0x0000006800208947 */ /* 0x008fec0003800000 */
.L_x_173:
[----:B------:R-:W-:Y:S01]  /*3500*/  ULEA UR8, UR5, UR6, 0x4 ;  /* 0x0000000605087291 */ /* 0x000fe2000f8e20ff */
[----:B------:R-:W-:Y:S01]  /*3510*/  SEL R3, R6, R3, !P2 ;  /* 0x0000000306037207 */ /* 0x000fe20005000000 */
[----:B------:R-:W-:Y:S01]  /*3520*/  UIADD3 UR9, UPT, UPT, UR4, 0x130, URZ ;  /* 0x0000013004097890 */ /* 0x000fe2000fffe0ff */
[----:B--2---:R-:W-:Y:S01]  /*3530*/  LEA R2, R11, UR6, 0x3 ;  /* 0x000000060b027c11 */ /* 0x004fe2000f8e18ff */
[----:B------:R-:W-:Y:S01]  /*3540*/  UIADD3 UR8, UPT, UPT, UR8, 0x1c0, URZ ;  /* 0x000001c008087890 */ /* 0x000fe2000fffe0ff */
[----:B------:R-:W-:Y:S01]  /*3550*/  SHF.L.U32 R5, R10, 0x1f, RZ ;  /* 0x0000001f0a057819 */ /* 0x000fe200000006ff */
[----:B------:R2:W-:Y:S01]  /*3560*/  @!P2 SYNCS.ARRIVE.TRANS64.RED RZ, [R3+URZ], R4 ;  /* 0x0000000403ffa9a7 */ /* 0x0005e200080004ff */
[----:B------:R-:W-:Y:S01]  /*3570*/  UIADD3 UR4, UPT, UPT, UR5, 0x1, URZ ;  /* 0x0000000105047890 */ /* 0x000fe2000fffe0ff */
[----:B------:R-:W-:-:S03]  /*3580*/  VIADD R8, R8, 0x1 ;  /* 0x0000000108087836 */ /* 0x000fc60000000000 */
[----:B------:R-:W-:Y:S02]  /*3590*/  UISETP.NE.AND UP0, UPT, UR4, 0x2, UPT ;  /* 0x000000020400788c */ /* 0x000fe4000bf05270 */
[----:B------:R-:W-:Y:S06]  /*35a0*/  UGETNEXTWORKID.BROADCAST [UR8], [UR9] ;  /* 0x00000000080073ca */ /* 0x000fec0008000100 */
[----:B------:R-:W-:Y:S01]  /*35b0*/  USEL UR7, URZ, 0x1, UP0 ;  /* 0x00000001ff077887 */ /* 0x000fe20008000000 */
[----:B------:R-:W-:Y:S01]  /*35c0*/  ISETP.NE.AND P0, PT, R8, 0x2, PT ;  /* 0x000000020800780c */ /* 0x000fe20003f05270 */
[----:B------:R-:W-:Y:S01]  /*35d0*/  USEL UR5, UR4, URZ, UP0 ;  /* 0x000000ff04057287 */ /* 0x000fe20008000000 */
[----:B------:R-:W3:Y:S03]  /*35e0*/  SYNCS.PHASECHK.TRANS64.TRYWAIT P1, [R2+URZ+0x130], R5 ;  /* 0x00013005020075a7 */ /* 0x000ee600080211ff */
[----:B------:R-:W-:Y:S01]  /*35f0*/  LOP3.LUT R12, R12, UR7, RZ, 0x3c, !PT ;  /* 0x000000070c0c7c12 */ /* 0x000fe2000f8e3cff */
[----:B--23--:R-:W-:Y:S07]  /*3600*/  @!P1 BRA `(.L_x_63) ;  /* 0x0000006400f49947 */ /* 0x00cfee0003800000 */
.L_x_174:
[C---:B------:R-:W-:Y:S01]  /*3610*/  LEA R4, R11.reuse, UR6, 0x4 ;  /* 0x000000060b047c11 */ /* 0x040fe2000f8e20ff */
[----:B--2---:R-:W-:Y:S01]  /*3620*/  VIADD R2, R2, 0x140 ;  /* 0x0000014002027836 */ /* 0x004fe20000000000 */
[----:B------:R-:W-:Y:S01]  /*3630*/  SEL R8, R8, RZ, P0 ;  /* 0x000000ff08087207 */ /* 0x000fe20000000000 */
[----:B------:R-:W-:-:S03]  /*3640*/  VIADD R11, R11, 0x1 ;  /* 0x000000010b0b7836 */ /* 0x000fc60000000000 */
[----:B------:R-:W2:Y:S01]  /*3650*/  LDS.128 R4, [R4+0x1c0] ;  /* 0x0001c00004047984 */ /* 0x000ea20000000c00 */
[----:B------:R-:W-:Y:S02]  /*3660*/  PRMT R2, RZ, 0x654, R2 ;  /* 0x00000654ff027816 */ /* 0x000fe40000000002 */
[C---:B------:R-:W-:Y:S01]  /*3670*/  ISETP.NE.AND P1, PT, R11.reuse, 0x2, PT ;  /* 0x000000020b00780c */ /* 0x040fe20003f25270 */
[----:B------:R-:W-:Y:S01]  /*3680*/  @!PT LDS RZ, [RZ] ;  /* 0x00000000fffff984 */ /* 0x000fe20000000800 */
[----:B------:R-:W-:Y:S01]  /*3690*/  @!PT LDS RZ, [RZ] ;  /* 0x00000000fffff984 */ /* 0x000fe20000000800 */
[----:B------:R-:W-:Y:S01]  /*36a0*/  @!PT LDS RZ, [RZ] ;  /* 0x00000000fffff984 */ /* 0x000fe20000000800 */
[----:B------:R-:W-:Y:S01]  /*36b0*/  @!PT LDS RZ, [RZ] ;  /* 0x00000000fffff984 */ /* 0x000fe20000000800 */
[----:B------:R3:W-:Y:S06]  /*36c0*/  MEMBAR.ALL.CTA ;  /* 0x0000000000007992 */ /* 0x0007ec0000008000 */
[----:B---3--:R-:W3:Y:S01]  /*36d0*/  FENCE.VIEW.ASYNC.S ;  /* 0x00000000000073c6 */ /* 0x008ee20000000000 */
[----:B------:R-:W-:Y:S01]  /*36e0*/  SEL R11, R11, RZ, P1 ;  /* 0x000000ff0b0b7207 */ /* 0x000fe20000800000 */
[----:B---3--:R3:W-:Y:S01]  /*36f0*/  SYNCS.ARRIVE.TRANS64.RED.A1T0 RZ, [R2+URZ], RZ ;  /* 0x000000ff02ff79a7 */ /* 0x0087e200081004ff */
[----:B--2---:R-:W-:-:S02]  /*3700*/  LOP3.LUT P3, RZ, R6, 0x1, RZ, 0xc0, !PT ;  /* 0x0000000106ff7812 */ /* 0x004fc4000786c0ff */
[----:B------:R-:W-:-:S04]  /*3710*/  SEL R5, RZ, 0x1, P1 ;  /* 0x00000001ff057807 */ /* 0x000fc80000800000 */
[----:B------:R-:W-:Y:S02]  /*3720*/  LOP3.LUT R10, R10, R5, RZ, 0x3c, !PT ;  /* 0x000000050a0a7212 */ /* 0x000fe400078e3cff */
[----:B---3--:R-:W-:-:S04]  /*3730*/  SEL R2, RZ, 0x1, P0 ;  /* 0x00000001ff027807 */ /* 0x008fc80000000000 */
[----:B------:R-:W-:Y:S01]  /*3740*/  LOP3.LUT R9, R9, R2, RZ, 0x3c, !PT ;  /* 0x0000000209097212 */ /* 0x000fe200078e3cff */
[----:B------:R-:W-:Y:S06]  /*3750*/  @P3 BRA `(.L_x_64) ;  /* 0xfffffffc002c3947 */ /* 0x000fec000383ffff */
[----:B------:R-:W-:Y:S01]  /*3760*/  ULEA UR4, UR5, UR6, 0x3 ;  /* 0x0000000605047291 */ /* 0x000fe2000f8e18ff */
[----:B------:R-:W-:-:S08]  /*3770*/  SHF.L.U32 R3, R12, 0x1f, RZ ;  /* 0x0000001f0c037819 */ /* 0x000fd000000006ff */
[----:B------:R-:W2:Y:S02]  /*3780*/  SYNCS.PHASECHK.TRANS64 P0, [UR4+0x140], R3 ;  /* 0x00014003ff0075a7 */ /* 0x000ea40008001004 */
[----:B--2---:R-:W-:Y:S05]  /*3790*/  @P0 BRA `(.L_x_65) ;  /* 0x0000000000080947 */ /* 0x004fea0003800000 */
[----:B------:R-:W2:Y:S02]  /*37a0*/  SYNCS.PHASECHK.TRANS64.TRYWAIT P0, [UR4+0x140], R3 ;  /* 0x00014003ff0075a7 */ /* 0x000ea40008001104 */
[----:B--2---:R-:W-:Y:S05]  /*37b0*/  @!P0 BRA `(.L_x_66) ;  /* 0x00000064009c8947 */ /* 0x004fea0003800000 */
.L_x_65:
[----:B------:R-:W-:-:S04]  /*37c0*/  UIADD3 UR7, UPT, UPT, UR5, 0x1, URZ ;  /* 0x0000000105077890 */ /* 0x000fc8000fffe0ff */
[----:B------:R-:W-:-:S04]  /*37d0*/  UISETP.NE.AND UP0, UPT, UR7, 0x2, UPT ;  /* 0x000000020700788c */ /* 0x000fc8000bf05270 */
[----:B------:R-:W-:Y:S02]  /*37e0*/  USEL UR8, URZ, 0x1, UP0 ;  /* 0x00000001ff087887 */ /* 0x000fe40008000000 */
[----:B------:R-:W-:-:S04]  /*37f0*/  USEL UR7, UR7, URZ, UP0 ;  /* 0x000000ff07077287 */ /* 0x000fc80008000000 */
[----:B------:R-:W-:Y:S01]  /*3800*/  ULEA UR7, UR7, UR6, 0x3 ;  /* 0x0000000607077291 */ /* 0x000fe2000f8e18ff */
[----:B--2---:R-:W-:-:S04]  /*3810*/  LOP3.LUT R3, R12, UR8, RZ, 0x3c, !PT ;  /* 0x000000080c037c12 */ /* 0x004fc8000f8e3cff */
[----:B------:R-:W-:-:S04]  /*3820*/  SHF.L.U32 R0, R3, 0x1f, RZ ;  /* 0x0000001f03007819 */ /* 0x000fc800000006ff */
[----:B------:R-:W2:Y:S02]  /*3830*/  SYNCS.PHASECHK.TRANS64 P0, [UR7+0x140], R0 ;  /* 0x00014000ff0075a7 */ /* 0x000ea40008001007 */
[----:B-12---:R-:W-:Y:S05]  /*3840*/  @P0 EXIT ;  /* 0x000000000000094d */ /* 0x006fea0003800000 */
[----:B------:R-:W-:Y:S02]  /*3850*/  SHF.L.U32 R3, R3, 0x1f, RZ ;  /* 0x0000001f03037819 */ /* 0x000fe400000006ff */
[----:B------:R-:W-:-:S07]  /*3860*/  MOV R0, UR7 ;  /* 0x0000000700007c02 */ /* 0x000fce0008000f00 */
.L_x_67:
[----:B-1----:R1:W2:Y:S02]  /*3870*/  SYNCS.PHASECHK.TRANS64.TRYWAIT P0, [R0+URZ+0x140], R3 ;  /* 0x00014003000075a7 */ /* 0x0022a400080011ff */
[----:B--2---:R-:W-:Y:S05]  /*3880*/  @!P0 NANOSLEEP.SYNCS 0x989680 ;  /* 0x009896800000895d */ /* 0x004fea0003900000 */
[----:B------:R-:W2:Y:S02]  /*3890*/  @!P0 SYNCS.PHASECHK.TRANS64 P0, [R0+URZ+0x140], R3 ;  /* 0x00014003000085a7 */ /* 0x000ea400080010ff */
[----:B--2---:R-:W-:Y:S05]  /*38a0*/  @P0 EXIT ;  /* 0x000000000000094d */ /* 0x004fea0003800000 */
[----:B------:R-:W-:Y:S05]  /*38b0*/  BRA `(.L_x_67) ;  /* 0xfffffffc00ec7947 */ /* 0x000fea000383ffff */
.L_x_60:
[----:B------:R-:W-:Y:S05]  /*38c0*/  BRA.U UP5, `(.L_x_68) ;  /* 0x0000001105a07547 */ /* 0x000fea000b800000 */
[----:B------:R-:W-:Y:S01]  /*38d0*/  UMOV UR4, 0x40 ;  /* 0x0000004000047882 */ /* 0x000fe20000000000 */
[----:B------:R-:W-:Y:S01]  /*38e0*/  NOP ;  /* 0x0000000000007918 */ /* 0x000fe20000000000 */
[----:B------:R-:W-:Y:S01]  /*38f0*/  ULEA UR5, UR48, UR4, 0x18 ;  /* 0x0000000430057291 */ /* 0x000fe2000f8ec0ff */
[----:B------:R-:W-:Y:S02]  /*3900*/  UMOV UR6, 0x400 ;  /* 0x0000040000067882 */ /* 0x000fe40000000000 */
[----:B------:R-:W-:-:S06]  /*3910*/  ULEA UR6, UR48, UR6, 0x18 ;  /* 0x0000000630067291 */ /* 0x000fcc000f8ec0ff */
[----:B------:R-:W2:Y:S02]  /*3920*/  LDS.U8 R0, [UR5+0x1c] ;  /* 0x00001c05ff007984 */ /* 0x000ea40008000000 */
[----:B--2---:R-:W-:-:S13]  /*3930*/  ISETP.NE.AND P0, PT, R0, RZ, PT ;  /* 0x000000ff0000720c */ /* 0x004fda0003f05270 */
[----:B------:R-:W-:Y:S05]  /*3940*/  @P0 BRA `(.L_x_69) ;  /* 0x0000000400080947 */ /* 0x000fea0003800000 */
[----:B------:R-:W-:Y:S02]  /*3950*/  UISETP.NE.U32.AND UP1, UPT, UR33, 0x1, UPT ;  /* 0x000000012100788c */ /* 0x000fe4000bf25070 */
[----:B------:R-:W-:-:S07]  /*3960*/  UIADD3 UR7, UPT, UPT, UR5, 0x8, URZ ;  /* 0x0000000805077890 */ /* 0x000fce000fffe0ff */
[----:B------:R-:W-:Y:S05]  /*3970*/  BRA.U !UP1, `(.L_x_70) ;  /* 0x00000001099c7547 */ /* 0x000fea000b800000 */
[----:B------:R-:W-:Y:S01]  /*3980*/  ELECT P0, URZ, PT ;  /* 0x0000000000ff782f */ /* 0x000fe20003800000 */
[----:B------:R-:W-:-:S12]  /*3990*/  BSSY B0, `(.L_x_70) ;  /* 0x0000025000007945 */ /* 0x000fd80003800000 */
[----:B------:R-:W-:Y:S05]  /*39a0*/  @!P0 BRA `(.L_x_71) ;  /* 0x00000000008c8947 */ /* 0x000fea0003800000 */
[----:B------:R-:W-:-:S05]  /*39b0*/  UMOV UR4, 0x10 ;  /* 0x0000001000047882 */ /* 0x000fca0000000000 */
[----:B------:R-:W-:Y:S04]  /*39c0*/  DEPBAR.LE SB2, 0x36 ;  /* 0x0000ad800000791a */ /* 0x000fe80000000000 */
[----:B------:R-:W2:Y:S02]  /*39d0*/  UTCATOMSWS.2CTA.FIND_AND_SET.ALIGN UP0, UR4, UR4 ;  /* 0x00000004000475e3 */ /* 0x000ea40008200800 */
[----:B--2---:R-:W-:Y:S01]  /*39e0*/  MOV R11, UR4 ;  /* 0x00000004000b7c02 */ /* 0x004fe20008000f00 */
[----:B------:R-:W-:Y:S06]  /*39f0*/  BRA.U UP0, `(.L_x_72) ;  /* 0x0000000100187547 */ /* 0x000fec000b800000 */
.L_x_73:
[----:B------:R-:W-:Y:S05]  /*3a00*/  NANOSLEEP 0x64 ;  /* 0x000000640000795d */ /* 0x000fea0003800000 */
[----:B------:R-:W-:-:S05]  /*3a10*/  UMOV UR4, 0x10 ;  /* 0x0000001000047882 */ /* 0x000fca0000000000 */
[----:B------:R-:W-:Y:S04]  /*3a20*/  DEPBAR.LE SB2, 0x36 ;  /* 0x0000ad800000791a */ /* 0x000fe80000000000 */
[----:B------:R-:W2:Y:S02]  /*3a30*/  UTCATOMSWS.2CTA.FIND_AND_SET.ALIGN UP0, UR4, UR4 ;  /* 0x00000004000475e3 */ /* 0x000ea40008200800 */
[----:B--2---:R-:W-:Y:S01]  /*3a40*/  MOV R11, UR4 ;  /* 0x00000004000b7c02 */ /* 0x004fe20008000f00 */
[----:B------:R-:W-:Y:S05]  /*3a50*/  BRA.U !UP0, `(.L_x_73) ;  /* 0xfffffffd08e87547 */ /* 0x000fea000b83ffff */
.L_x_72:
[----:B------:R-:W2:Y:S01]  /*3a60*/  LDS R7, [UR5+0x10] ;  /* 0x00001005ff077984 */ /* 0x000ea20008000800 */
[----:B------:R-:W-:Y:S01]  /*3a70*/  IMAD.U32 R5, RZ, RZ, UR6 ;  /* 0x00000006ff057e24 */ /* 0x000fe2000f8e00ff */
[----:B------:R-:W-:-:S03]  /*3a80*/  MOV R4, UR34 ;  /* 0x0000002200047c02 */ /* 0x000fc60008000f00 */
[----:B------:R-:W-:Y:S01]  /*3a90*/  VIADD R5, R5, 0x1e0 ;  /* 0x000001e005057836 */ /* 0x000fe20000000000 */
[----:B--2---:R-:W-:-:S04]  /*3aa0*/  SHF.L.U32 R7, R7, 0x1f, RZ ;  /* 0x0000001f07077819 */ /* 0x004fc800000006ff */
[----:B------:R-:W2:Y:S02]  /*3ab0*/  SYNCS.PHASECHK.TRANS64.TRYWAIT P0, [UR5+0x8], R7 ;  /* 0x00000807ff0075a7 */ /* 0x000ea40008001105 */
[----:B--2---:R-:W-:Y:S05]  /*3ac0*/  @P0 BRA `(.L_x_74) ;  /* 0x0000000000080947 */ /* 0x004fea0003800000 */
[----:B------:R-:W2:Y:S02]  /*3ad0*/  SYNCS.PHASECHK.TRANS64.TRYWAIT P0, [UR5+0x8], R7 ;  /* 0x00000807ff0075a7 */ /* 0x000ea40008001105 */
[----:B--2---:R-:W-:Y:S05]  /*3ae0*/  @!P0 BRA `(.L_x_75) ;  /* 0x0000006000e88947 */ /* 0x004fea0003800000 */
.L_x_74:
[----:B--2---:R-:W-:Y:S01]  /*3af0*/  HFMA2 R0, -RZ, RZ, 0, 5.9604644775390625e-08 ;  /* 0x00000001ff007431 */ /* 0x004fe200000001ff */
[----:B------:R-:W-:Y:S01]  /*3b00*/  UPRMT UR4, UR34, 0x654, UR7 ;  /* 0x0000065422047896 */ /* 0x000fe20008000007 */
[----:B------:R-:W-:Y:S01]  /*3b10*/  IMAD.MOV.U32 R8, RZ, RZ, 0xffff ;  /* 0x0000ffffff087424 */ /* 0x000fe200078e00ff */
[----:B------:R-:W-:Y:S01]  /*3b20*/  PRMT R4, R4, 0x654, R5 ;  /* 0x0000065404047816 */ /* 0x000fe20000000005 */
[----:B------:R-:W-:Y:S02]  /*3b30*/  IMAD.MOV.U32 R6, RZ, RZ, 0x4 ;  /* 0x00000004ff067424 */ /* 0x000fe400078e00ff */
[----:B------:R-:W-:Y:S01]  /*3b40*/  IMAD.SHL.U32 R9, R11, 0x20, RZ ;  /* 0x000000200b097824 */ /* 0x000fe200078e00ff */
[----:B------:R-:W-:Y:S02]  /*3b50*/  MOV R5, UR4 ;  /* 0x0000000400057c02 */ /* 0x000fe40008000f00 */
[-C--:B------:R-:W-:Y:S01]  /*3b60*/  SHF.L.U32 R8, R8, R11.reuse, RZ ;  /* 0x0000000b08087219 */ /* 0x080fe200000006ff */
[----:B------:R2:W-:Y:S01]  /*3b70*/  SYNCS.ARRIVE.TRANS64.RED RZ, [UR4], R6 ;  /* 0x00000006ffff79a7 */ /* 0x0005e20008000404 */
[----:B------:R-:W-:Y:S01]  /*3b80*/  SHF.L.U32 R7, R0, R11, RZ ;  /* 0x0000000b00077219 */ /* 0x000fe200000006ff */
[----:B------:R2:W-:Y:S04]  /*3b90*/  STS [UR6+0x1e0], R9 ;  /* 0x0001e009ff007988 */ /* 0x0005e80008000806 */
[----:B------:R2:W-:Y:S04]  /*3ba0*/  STAS [R4.64], R11 ;  /* 0x0000000b04007dbd */ /* 0x0005e8000c0008ff */
[----:B------:R2:W-:Y:S04]  /*3bb0*/  ATOMS.OR RZ, [UR5+0x14], R8 ;  /* 0x00001408ffff798c */ /* 0x0005e8000b000005 */
[----:B------:R2:W-:Y:S04]  /*3bc0*/  ATOMS.OR RZ, [UR5+0x18], R7 ;  /* 0x00001807ffff798c */ /* 0x0005e8000b000005 */
[----:B------:R2:W-:Y:S02]  /*3bd0*/  ATOMS.XOR RZ, [UR5+0x10], R0 ;  /* 0x00001000ffff798c */ /* 0x0005e4000b800005 */
.L_x_71:
[----:B-1----:R-:W-:Y:S05]  /*3be0*/  BSYNC B0 ;  /* 0x0000000000007941 */ /* 0x002fea0003800000 */
.L_x_70:
[----:B------:R-:W-:Y:S05]  /*3bf0*/  BRA.U UP1, `(.L_x_76) ;  /* 0x00000001016c7547 */ /* 0x000fea000b800000 */
[----:B------:R-:W-:-:S03]  /*3c00*/  UMOV UR4, 0xffffffff ;  /* 0xffffffff00047882 */ /* 0x000fc60000000000 */
[----:B------:R-:W-:Y:S05]  /*3c10*/  BRA.DIV UR4, `(.L_x_77) ;  /* 0x0000006204b47947 */ /* 0x000fea000b800000 */
[----:B------:R-:W-:-:S13]  /*3c20*/  ELECT P0, URZ, PT ;  /* 0x0000000000ff782f */ /* 0x000fda0003800000 */
.L_x_178:
[----:B------:R-:W-:Y:S05]  /*3c30*/  @!P0 BRA `(.L_x_76) ;  /* 0x00000000005c8947 */ /* 0x000fea0003800000 */
[----:B--2---:R-:W2:Y:S02]  /*3c40*/  LDS R5, [UR5+0x10] ;  /* 0x00001005ff057984 */ /* 0x004ea40008000800 */
[----:B--2---:R-:W-:-:S04]  /*3c50*/  SHF.L.U32 R5, R5, 0x1f, RZ ;  /* 0x0000001f05057819 */ /* 0x004fc800000006ff */
[----:B------:R-:W2:Y:S02]  /*3c60*/  SYNCS.PHASECHK.TRANS64.TRYWAIT P0, [UR5+0x8], R5 ;  /* 0x00000805ff0075a7 */ /* 0x000ea40008001105 */
[----:B--2---:R-:W-:Y:S05]  /*3c70*/  @P0 BRA `(.L_x_78) ;  /* 0x0000000000080947 */ /* 0x004fea0003800000 */
[----:B------:R-:W2:Y:S02]  /*3c80*/  SYNCS.PHASECHK.TRANS64.TRYWAIT P0, [UR5+0x8], R5 ;  /* 0x00000805ff0075a7 */ /* 0x000ea40008001105 */
[----:B--2---:R-:W-:Y:S05]  /*3c90*/  @!P0 BRA `(.L_x_79) ;  /* 0x0000006000b88947 */ /* 0x004fea0003800000 */
.L_x_78:
[----:B------:R-:W3:Y:S01]  /*3ca0*/  LDS R7, [UR6+0x1e0] ;  /* 0x0001e006ff077984 */ /* 0x000ee20008000800 */
[----:B--2---:R-:W-:Y:S02]  /*3cb0*/  HFMA2 R0, -RZ, RZ, 0, 5.9604644775390625e-08 ;  /* 0x00000001ff007431 */ /* 0x004fe400000001ff */
[----:B------:R-:W-:Y:S01]  /*3cc0*/  IMAD.MOV.U32 R4, RZ, RZ, 0xffff ;  /* 0x0000ffffff047424 */ /* 0x000fe200078e00ff */
[----:B------:R-:W-:Y:S01]  /*3cd0*/  UPRMT UR4, UR34, 0x654, UR7 ;  /* 0x0000065422047896 */ /* 0x000fe20008000007 */
[----:B---3--:R-:W-:-:S03]  /*3ce0*/  IMAD.SHL.U32 R5, R7, 0x20, RZ ;  /* 0x0000002007057824 */ /* 0x008fc600078e00ff */
[-C--:B------:R-:W-:Y:S02]  /*3cf0*/  SHF.L.U32 R4, R4, R7.reuse, RZ ;  /* 0x0000000704047219 */ /* 0x080fe400000006ff */
[----:B------:R-:W-:Y:S01]  /*3d00*/  SHF.L.U32 R7, R0, R7, RZ ;  /* 0x0000000700077219 */ /* 0x000fe200000006ff */
[----:B------:R3:W-:Y:S04]  /*3d10*/  STS [UR6+0x1e0], R5 ;  /* 0x0001e005ff007988 */ /* 0x0007e80008000806 */
[----:B------:R3:W-:Y:S04]  /*3d20*/  ATOMS.OR RZ, [UR5+0x14], R4 ;  /* 0x00001404ffff798c */ /* 0x0007e8000b000005 */
[----:B------:R3:W-:Y:S01]  /*3d30*/  ATOMS.OR RZ, [UR5+0x18], R7 ;  /* 0x00001807ffff798c */ /* 0x0007e2000b000005 */
[----:B------:R-:W-:Y:S03]  /*3d40*/  SYNCS.ARRIVE.TRANS64.RED.A1T0 RZ, [UR4], RZ ;  /* 0x000000ffffff79a7 */ /* 0x000fe60008100404 */
[----:B------:R3:W-:Y:S01]  /*3d50*/  ATOMS.XOR RZ, [UR5+0x10], R0 ;  /* 0x00001000ffff798c */ /* 0x0007e2000b800005 */
[----:B------:R-:W-:Y:S05]  /*3d60*/  BRA `(.L_x_76) ;  /* 0x0000000000107947 */ /* 0x000fea0003800000 */
.L_x_69:
[----:B------:R-:W-:Y:S02]  /*3d70*/  MOV R0, 0xffffffff ;  /* 0xffffffff00007802 */ /* 0x000fe40000000f00 */
[----:B------:R-:W-:-:S03]  /*3d80*/  MOV R4, 0x3db0 ;  /* 0x00003db000047802 */ /* 0x000fc60000000f00 */
[----:B------:R2:W-:Y:S04]  /*3d90*/  STS [UR6+0x1e0], R0 ;  /* 0x0001e000ff007988 */ /* 0x0005e80008000806 */
[----:B-12--5:R-:W-:Y:S05]  /*3da0*/  CALL.REL.NOINC `($__internal_1_$__cuda_sm10x_tcgen05_guardrail_trap_phase_invalid_during_alloc) ;  /* 0x0000006800007944 */ /* 0x026fea0003c00000 */
.L_x_76:
[----:B------:R-:W-:Y:S05]  /*3db0*/  WARPSYNC.ALL ;  /* 0x0000000000007948 */ /* 0x000fea0003800000 */
[----:B------:R-:W4:Y:S01]  /*3dc0*/  S2UR UR4, SR_CgaCtaId ;  /* 0x00000000000479c3 */ /* 0x000f220000008800 */
[----:B------:R-:W-:Y:S01]  /*3dd0*/  UMOV UR17, 0x400 ;  /* 0x0000040000117882 */ /* 0x000fe20000000000 */
[----:B------:R-:W-:-:S06]  /*3de0*/  NOP ;  /* 0x0000000000007918 */ /* 0x000fcc0000000000 */
[----:B------:R-:W-:Y:S06]  /*3df0*/  BAR.ARV 0x6, 0xa0 ;  /* 0x0182800000007b1d */ /* 0x000fec0000002000 */
[----:B------:R-:W1:Y:S01]  /*3e00*/  LDCU UR6, c[0x0][0x38c] ;  /* 0x00007180ff0677ac */ /* 0x000e620008000800 */
[----:B------:R-:W-:Y:S01]  /*3e10*/  LOP3.LUT R3, R3, 0xffff, RZ, 0xc0, !PT ;  /* 0x0000ffff03037812 */ /* 0x000fe200078ec0ff */
[----:B--2---:R-:W-:Y:S01]  /*3e20*/  IMAD.MOV.U32 R9, RZ, RZ, 0x1 ;  /* 0x00000001ff097424 */ /* 0x004fe200078e00ff */
[----:B------:R-:W-:Y:S01]  /*3e30*/  LOP3.LUT R2, R2, 0xffff, RZ, 0xc0, !PT ;  /* 0x0000ffff02027812 */ /* 0x000fe200078ec0ff */
[----:B------:R-:W-:Y:S01]  /*3e40*/  IMAD.MOV.U32 R8, RZ, RZ, RZ ;  /* 0x000000ffff087224 */ /* 0x000fe200078e00ff */
[----:B------:R-:W-:Y:S01]  /*3e50*/  R2UR UR20, R3 ;  /* 0x00000000031472ca */ /* 0x000fe200000e0000 */
[----:B------:R-:W-:Y:S01]  /*3e60*/  UMOV UR24, URZ ;  /* 0x000000ff00187c82 */ /* 0x000fe20008000000 */
[----:B------:R-:W-:-:S02]  /*3e70*/  R2UR UR30, R2 ;  /* 0x00000000021e72ca */ /* 0x000fc400000e0000 */
[----:B------:R-:W-:Y:S01]  /*3e80*/  CS2R R2, SRZ ;  /* 0x0000000000027805 */ /* 0x000fe2000001ff00 */
[----:B------:R-:W-:Y:S01]  /*3e90*/  UMOV UR15, URZ ;  /* 0x000000ff000f7c82 */ /* 0x000fe20008000000 */
[----:B----4-:R-:W-:Y:S01]  /*3ea0*/  ULEA UR17, UR4, UR17, 0x18 ;  /* 0x0000001104117291 */ /* 0x010fe2000f8ec0ff */
[----:B------:R-:W-:Y:S01]  /*3eb0*/  UMOV UR14, URZ ;  /* 0x000000ff000e7c82 */ /* 0x000fe20008000000 */
[----:B------:R-:W-:Y:S02]  /*3ec0*/  UISETP.NE.AND UP3, UPT, UR33, URZ, UPT ;  /* 0x000000ff2100728c */ /* 0x000fe4000bf65270 */
[----:B------:R-:W-:Y:S02]  /*3ed0*/  UIADD3 UR5, UPT, UPT, UR17, 0x8400, URZ ;  /* 0x0000840011057890 */ /* 0x000fe4000fffe0ff */
[----:B------:R-:W-:-:S03]  /*3ee0*/  UIADD3 UR4, UPT, UPT, UR17, 0x28400, URZ ;  /* 0x0002840011047890 */ /* 0x000fc6000fffe0ff */
[----:B---3--:R-:W2:Y:S01]  /*3ef0*/  LDS R0, [UR17+0x1e0] ;  /* 0x0001e011ff007984 */ /* 0x008ea20008000800 */
[----:B-1----:R-:W-:Y:S02]  /*3f00*/  UIADD3 UR6, UPT, UPT, UR6, 0x3f, URZ ;  /* 0x0000003f06067890 */ /* 0x002fe4000fffe0ff */
[----:B------:R-:W-:Y:S02]  /*3f10*/  USHF.R.U32.HI UR5, URZ, 0x4, UR5 ;  /* 0x00000004ff057899 */ /* 0x000fe40008011605 */
[----:B------:R-:W-:Y:S02]  /*3f20*/  USHF.R.S32.HI UR25, URZ, 0x1f, UR6 ;  /* 0x0000001fff197899 */ /* 0x000fe40008011406 */
[----:B------:R-:W-:Y:S02]  /*3f30*/  USHF.R.U32.HI UR4, URZ, 0x4, UR4 ;  /* 0x00000004ff047899 */ /* 0x000fe40008011604 */
[----:B------:R-:W-:Y:S02]  /*3f40*/  ULEA.HI UR25, UR25, UR6, URZ, 0x6 ;  /* 0x0000000619197291 */ /* 0x000fe4000f8f30ff */
[----:B------:R-:W-:-:S02]  /*3f50*/  ULOP3.LUT UR5, UR5, 0x3fff, URZ, 0xc0, !UPT ;  /* 0x00003fff05057892 */ /* 0x000fc4000f8ec0ff */
[----:B------:R-:W-:Y:S02]  /*3f60*/  USHF.R.S32.HI UR25, URZ, 0x6, UR25 ;  /* 0x00000006ff197899 */ /* 0x000fe40008011419 */
[----:B------:R-:W-:Y:S02]  /*3f70*/  ULOP3.LUT UR22, UR4, 0x3fff, URZ, 0xc0, !UPT ;  /* 0x00003fff04167892 */ /* 0x000fe4000f8ec0ff */
[----:B------:R-:W-:Y:S02]  /*3f80*/  UISETP.LT.AND UP0, UPT, UR25, 0x1, UPT ;  /* 0x000000011900788c */ /* 0x000fe4000bf01270 */
[----:B------:R-:W-:Y:S02]  /*3f90*/  ULOP3.LUT UR21, UR5, 0x10000, URZ, 0xfc, !UPT ;  /* 0x0001000005157892 */ /* 0x000fe4000f8efcff */
[----:B------:R-:W-:Y:S02]  /*3fa0*/  ULOP3.LUT UR22, UR22, 0x10000, URZ, 0xfc, !UPT ;  /* 0x0001000016167892 */ /* 0x000fe4000f8efcff */
[----:B------:R-:W-:Y:S01]  /*3fb0*/  USEL UR31, UR25, 0x1, !UP0 ;  /* 0x00000001191f7887 */ /* 0x000fe2000c000000 */
[----:B------:R-:W-:Y:S01]  /*3fc0*/  UMOV UR28, 0x0 ;  /* 0x00000000001c7882 */ /* 0x000fe20000000000 */
[----:B------:R-:W-:Y:S01]  /*3fd0*/  UMOV UR29, 0x10200490 ;  /* 0x10200490001d7882 */ /* 0x000fe20000000000 */
[----:B------:R-:W-:Y:S01]  /*3fe0*/  UMOV UR26, 0x0 ;  /* 0x00000000001a7882 */ /* 0x000fe20000000000 */
[----:B------:R-:W-:Y:S01]  /*3ff0*/  UMOV UR27, 0x10200490 ;  /* 0x10200490001b7882 */ /* 0x000fe20000000000 */
[----:B--2---:R-:W-:-:S15]  /*4000*/  R2UR UR32, R0 ;  /* 0x00000000002072ca */ /* 0x004fde00000e0000 */
.L_x_87:
[C---:B------:R-:W-:Y:S02]  /*4010*/  LEA R0, R8.reuse, UR17, 0x3 ;  /* 0x0000001108007c11 */ /* 0x040fe4000f8e18ff */
[----:B------:R-:W-:Y:S02]  /*4020*/  SHF.L.U32 R5, R3, 0x1f, RZ ;  /* 0x0000001f03057819 */ /* 0x000fe400000006ff */
[----:B------:R-:W-:Y:S02]  /*4030*/  LEA R4, R8, UR17, 0x4 ;  /* 0x0000001108047c11 */ /* 0x000fe4000f8e20ff */
[----:B------:R-:W1:Y:S02]  /*4040*/  SYNCS.PHASECHK.TRANS64.TRYWAIT P0, [R0+URZ+0x130], R5 ;  /* 0x00013005000075a7 */ /* 0x000e6400080011ff */
[----:B-1-3--:R-:W-:Y:S05]  /*4050*/  @!P0 BRA `(.L_x_80) ;  /* 0x0000005c00e08947 */ /* 0x00afea0003800000 */
.L_x_179:
[----:B-1----:R-:W1:Y:S01]  /*4060*/  LDS.128 R4, [R4+0x1c0] ;  /* 0x0001c00004047984 */ /* 0x002e620000000c00 */
[----:B------:R-:W-:Y:S02]  /*4070*/  VIADD R0, R0, 0x140 ;  /* 0x0000014000007836 */ /* 0x000fe40000000000 */
[----:B------:R-:W-:Y:S01]  /*4080*/  VIADD R8, R8, 0x1 ;  /* 0x0000000108087836 */ /* 0x000fe20000000000 */
[----:B------:R-:W-:Y:S01]  /*4090*/  @!PT LDS RZ, [RZ] ;  /* 0x00000000fffff984 */ /* 0x000fe20000000800 */
[----:B------:R-:W-:Y:S01]  /*40a0*/  @!PT LDS RZ, [RZ] ;  /* 0x00000000fffff984 */ /* 0x000fe20000000800 */
[----:B------:R-:W-:Y:S01]  /*40b0*/  @!PT LDS RZ, [RZ] ;  /* 0x00000000fffff984 */ /* 0x000fe20000000800 */
[----:B------:R-:W-:Y:S01]  /*40c0*/  @!PT LDS RZ, [RZ] ;  /* 0x00000000fffff984 */ /* 0x000fe20000000800 */
[----:B------:R2:W-:Y:S06]  /*40d0*/  MEMBAR.ALL.CTA ;  /* 0x0000000000007992 */ /* 0x0005ec0000008000 */
[----:B--2---:R-:W2:Y:S01]  /*40e0*/  FENCE.VIEW.ASYNC.S ;  /* 0x00000000000073c6 */ /* 0x004ea20000000000 */
[----:B------:R-:W-:-:S04]  /*40f0*/  PRMT R0, RZ, 0x654, R0 ;  /* 0x00000654ff007816 */ /* 0x000fc80000000000 */
[----:B--2---:R2:W-:Y:S01]  /*4100*/  SYNCS.ARRIVE.TRANS64.RED.A1T0 RZ, [R0+URZ], RZ ;  /* 0x000000ff00ff79a7 */ /* 0x0045e200081004ff */
[----:B-1----:R-:W-:Y:S01]  /*4110*/  LOP3.LUT P1, RZ, R6, 0x1, RZ, 0xc0, !PT ;  /* 0x0000000106ff7812 */ /* 0x002fe2000782c0ff */
[----:B--2---:R-:W-:-:S12]  /*4120*/  BRA.U UP3, `(.L_x_81) ;  /* 0x0000000103e07547 */ /* 0x004fd8000b800000 */
[----:B------:R-:W1:Y:S01]  /*4130*/  LDCU UR4, c[0x0][0x38c] ;  /* 0x00007180ff0477ac */ /* 0x000e620008000800 */
[----:B------:R-:W-:Y:S02]  /*4140*/  PLOP3.LUT P2, PT, PT, PT, PT, 0x80, 0x8 ;  /* 0x000000000008781c */ /* 0x000fe40003f4f070 */
[----:B------:R-:W-:Y:S01]  /*4150*/  SHF.L.U32 R5, R9, 0x1f, RZ ;  /* 0x0000001f09057819 */ /* 0x000fe200000006ff */
[----:B------:R-:W-:Y:S02]  /*4160*/  ULEA UR23, UR24, UR17, 0x3 ;  /* 0x0000001118177291 */ /* 0x000fe4000f8e18ff */
[----:B------:R-:W-:Y:S02]  /*4170*/  ULEA UR18, UR24, UR32, 0x7 ;  /* 0x0000002018127291 */ /* 0x000fe4000f8e38ff */
[----:B-1----:R-:W-:-:S06]  /*4180*/  UISETP.GE.AND UP0, UPT, UR4, 0x1, UPT ;  /* 0x000000010400788c */ /* 0x002fcc000bf06270 */
[----:B------:R-:W-:-:S05]  /*4190*/  PLOP3.LUT P0, PT, PT, PT, UP0, 0x80, 0x8 ;  /* 0x000000000008781c */ /* 0x000fca0003f0f008 */
[----:B------:R-:W-:-:S08]  /*41a0*/  @UP0 ULEA UR4, UR15, UR17, 0x3 ;  /* 0x000000110f040291 */ /* 0x000fd0000f8e18ff */
[----:B------:R-:W-:-:S04]  /*41b0*/  @P0 SHF.L.U32 R0, R2, 0x1f, RZ ;  /* 0x0000001f02000819 */ /* 0x000fc800000006ff */
[----:B------:R1:W2:Y:S01]  /*41c0*/  @P0 SYNCS.PHASECHK.TRANS64.TRYWAIT P2, [UR4], R0 ;  /* 0x00000000ff0005a7 */ /* 0x0002a20008041104 */
[----:B------:R-:W3:Y:S02]  /*41d0*/  SYNCS.PHASECHK.TRANS64.TRYWAIT P0, [UR23+0x170], R5 ;  /* 0x00017005ff0075a7 */ /* 0x000ee40008001117 */
[----:B-123--:R-:W-:Y:S05]  /*41e0*/  @!P0 BRA `(.L_x_82) ;  /* 0x0000005c00908947 */ /* 0x00efea0003800000 */
.L_x_181:
[----:B------:R-:W-:Y:S01]  /*41f0*/  UMOV UR19, UR14 ;  /* 0x0000000e00137c82 */ /* 0x000fe20008000000 */
[----:B------:R-:W-:Y:S05]  /*4200*/  BRA.U !UP0, `(.L_x_83) ;  /* 0x0000000108987547 */ /* 0x000fea000b800000 */
[----:B------:R-:W-:Y:S02]  /*4210*/  UIADD3 UR19, UPT, UPT, UR31, UR14, URZ ;  /* 0x0000000e1f137290 */ /* 0x000fe4000fffe0ff */
[----:B------:R-:W-:Y:S01]  /*4220*/  UPLOP3.LUT UP2, UPT, UPT, UPT, UPT, 0x40, 0x4 ;  /* 0x000000000004789c */ /* 0x000fe20003f4e870 */
[----:B------:R-:W-:Y:S01]  /*4230*/  UMOV UR16, UR25 ;  /* 0x0000001900107c82 */ /* 0x000fe20008000000 */
[----:B------:R-:W-:-:S09]  /*4240*/  UMOV UR6, UR15 ;  /* 0x0000000f00067c82 */ /* 0x000fd20008000000 */
.L_x_86:
[----:B--2---:R-:W-:Y:S01]  /*4250*/  ULEA UR5, UR6, UR17, 0x3 ;  /* 0x0000001106057291 */ /* 0x004fe2000f8e18ff */
[----:B---3--:R-:W-:Y:S11]  /*4260*/  @P2 BRA `(.L_x_84) ;  /* 0x00000000000c2947 */ /* 0x008ff60003800000 */
[----:B-1----:R-:W-:Y:S04]  /*4270*/  SHF.L.U32 R5, R2, 0x1f, RZ ;  /* 0x0000001f02057819 */ /* 0x002fe800000006ff */
[----:B------:R-:W1:Y:S02]  /*4280*/  SYNCS.PHASECHK.TRANS64.TRYWAIT P0, [UR5], R5 ;  /* 0x00000005ff0075a7 */ /* 0x000e640008001105 */
[----:B-1----:R-:W-:Y:S05]  /*4290*/  @!P0 BRA `(.L_x_85) ;  /* 0x0000005c007c8947 */ /* 0x002fea0003800000 */
.L_x_84:
[----:B------:R-:W-:Y:S01]  /*42a0*/  UISETP.NE.AND UP0, UPT, UR16, 0x1, UPT ;  /* 0x000000011000788c */ /* 0x000fe2000bf05270 */
[----:B------:R-:W-:Y:S01]  /*42b0*/  PLOP3.LUT P2, PT, PT, PT, PT, 0x80, 0x8 ;  /* 0x000000000008781c */ /* 0x000fe20003f4f070 */
[----:B------:R-:W-:Y:S02]  /*42c0*/  UIADD3 UR4, UPT, UPT, UR6, 0x1, URZ ;  /* 0x0000000106047890 */ /* 0x000fe4000fffe0ff */
[----:B------:R-:W-:Y:S02]  /*42d0*/  ULEA UR12, UR6, UR22, 0x8 ;  /* 0x00000016060c7291 */ /* 0x000fe4000f8e40ff */
[----:B------:R-:W-:Y:S01]  /*42e0*/  UISETP.NE.AND UP1, UPT, UR4, 0x10, UPT ;  /* 0x000000100400788c */ /* 0x000fe2000bf25270 */
[----:B------:R-:W-:Y:S01]  /*42f0*/  PLOP3.LUT P0, PT, PT, PT, UP0, 0x80, 0x8 ;  /* 0x000000000008781c */ /* 0x000fe20003f0f008 */
[----:B------:R-:W-:Y:S02]  /*4300*/  UIADD3 UR10, UPT, UPT, UR12, 0x2, URZ ;  /* 0x000000020c0a7890 */ /* 0x000fe4000fffe0ff */
[----:B------:R-:W-:Y:S02]  /*4310*/  USEL UR7, URZ, 0x1, UP1 ;  /* 0x00000001ff077887 */ /* 0x000fe40008800000 */
[----:B------:R-:W-:Y:S02]  /*4320*/  USEL UR15, UR4, URZ, UP1 ;  /* 0x000000ff040f7287 */ /* 0x000fe40008800000 */
[----:B------:R-:W-:Y:S02]  /*4330*/  UIADD3 UR14, UPT, UPT, UR14, 0x1, URZ ;  /* 0x000000010e0e7890 */ /* 0x000fe4000fffe0ff */
[----:B------:R-:W-:Y:S01]  /*4340*/  @UP0 ULEA UR4, UR15, UR17, 0x3 ;  /* 0x000000110f040291 */ /* 0x000fe2000f8e18ff */
[----:B------:R-:W-:Y:S01]  /*4350*/  LOP3.LUT R2, R2, UR7, RZ, 0x3c, !PT ;  /* 0x0000000702027c12 */ /* 0x000fe2000f8e3cff */
[----:B------:R-:W-:Y:S01]  /*4360*/  UIADD3 UR7, UPT, UPT, UR5, 0x80, URZ ;  /* 0x0000008005077890 */ /* 0x000fe2000fffe0ff */
[----:B------:R-:W-:Y:S02]  /*4370*/  UMOV UR13, 0x80004020 ;  /* 0x80004020000d7882 */ /* 0x000fe40000000000 */
[----:B-1----:R-:W-:Y:S01]  /*4380*/  @P0 SHF.L.U32 R0, R2, 0x1f, RZ ;  /* 0x0000001f02000819 */ /* 0x002fe200000006ff */
[----:B------:R-:W-:Y:S01]  /*4390*/  UMOV UR5, 0x80004020 ;  /* 0x8000402000057882 */ /* 0x000fe20000000000 */
[----:B------:R-:W-:Y:S01]  /*43a0*/  UMOV UR11, 0x80004020 ;  /* 0x80004020000b7882 */ /* 0x000fe20000000000 */
[----:B------:R-:W-:Y:S01]  /*43b0*/  UMOV UR9, 0x80004020 ;  /* 0x8000402000097882 */ /* 0x000fe20000000000 */
[----:B------:R2:W3:Y:S01]  /*43c0*/  @P0 SYNCS.PHASECHK.TRANS64.TRYWAIT P2, [UR4], R0 ;  /* 0x00000000ff0005a7 */ /* 0x0004e20008041104 */
[----:B------:R-:W-:Y:S02]  /*43d0*/  ULEA UR4, UR6, UR21, 0x9 ;  /* 0x0000001506047291 */ /* 0x000fe4000f8e48ff */
[----:B------:R-:W-:Y:S02]  /*43e0*/  UISETP.NE.AND UP0, UPT, UR14, UR19, UPT ;  /* 0x000000130e00728c */ /* 0x000fe4000bf05270 */
[----:B------:R-:W-:Y:S02]  /*43f0*/  UIADD3 UR8, UPT, UPT, UR4, 0x2, URZ ;  /* 0x0000000204087890 */ /* 0x000fe4000fffe0ff */
[----:B------:R-:W-:Y:S01]  /*4400*/  UIADD3 UR16, UPT, UPT, UR16, -0x1, URZ ;  /* 0xffffffff10107890 */ /* 0x000fe2000fffe0ff */
[----:B------:R-:W-:Y:S02]  /*4410*/  UMOV UR6, UR15 ;  /* 0x0000000f00067c82 */ /* 0x000fe40008000000 */
[----:B------:R2:W-:Y:S01]  /*4420*/  UTCQMMA.2CTA gdesc[UR4], gdesc[UR12], tmem[UR18], tmem[UR28], idesc[UR29], UP2 ;  /* 0x00ff1c0c040075ea */ /* 0x0005e20009200312 */
[----:B------:R-:W-:Y:S03]  /*4430*/  UPLOP3.LUT UP2, UPT, UPT, UPT, UPT, 0x80, 0x8 ;  /* 0x000000000008789c */ /* 0x000fe60003f4f070 */
[----:B------:R2:W-:Y:S01]  /*4440*/  UTCQMMA.2CTA gdesc[UR8], gdesc[UR10], tmem[UR18], tmem[UR26], idesc[UR27], UPT ;  /* 0x00ff1a0a080075ea */ /* 0x0005e2000ba00312 */
[----:B------:R2:W-:Y:S01]  /*4450*/  UTCBAR.2CTA.MULTICAST [UR7], URZ, UR20 ;  /* 0x000000ff070073e9 */ /* 0x0005e20008200814 */
[----:B------:R-:W-:Y:S06]  /*4460*/  BRA.U UP0, `(.L_x_86) ;  /* 0xfffffffd00787547 */ /* 0x000fec000b83ffff */
.L_x_83:
[----:B--2---:R-:W-:Y:S01]  /*4470*/  UIADD3 UR4, UPT, UPT, UR23, 0x150, URZ ;  /* 0x0000015017047890 */ /* 0x004fe2000fffe0ff */
[----:B------:R-:W-:-:S08]  /*4480*/  UMOV UR14, UR19 ;  /* 0x00000013000e7c82 */ /* 0x000fd00008000000 */
[----:B------:R2:W-:Y:S01]  /*4490*/  UTCBAR.2CTA.MULTICAST [UR4], URZ, UR30 ;  /* 0x000000ff040073e9 */ /* 0x0005e2000820081e */
[----:B------:R-:W-:Y:S02]  /*44a0*/  NOP ;  /* 0x0000000000007918 */ /* 0x000fe40000000000 */
.L_x_81:
[----:B--2---:R-:W-:Y:S01]  /*44b0*/  UIADD3 UR4, UPT, UPT, UR24, 0x1, URZ ;  /* 0x0000000118047890 */ /* 0x004fe2000fffe0ff */
[----:B------:R-:W-:-:S03]  /*44c0*/  ISETP.NE.AND P0, PT, R8, 0x2, PT ;  /* 0x000000020800780c */ /* 0x000fc60003f05270 */
[----:B------:R-:W-:Y:S01]  /*44d0*/  UISETP.NE.AND UP0, UPT, UR4, 0x4, UPT ;  /* 0x000000040400788c */ /* 0x000fe2000bf05270 */
[----:B-1----:R-:W-:Y:S02]  /*44e0*/  SEL R0, RZ, 0x1, P0 ;  /* 0x00000001ff007807 */ /* 0x002fe40000000000 */
[----:B------:R-:W-:Y:S01]  /*44f0*/  SEL R8, R8, RZ, P0 ;  /* 0x000000ff08087207 */ /* 0x000fe20000000000 */
[----:B------:R-:W-:Y:S01]  /*4500*/  USEL UR5, URZ, 0x1, UP0 ;  /* 0x00000001ff057887 */ /* 0x000fe20008000000 */
[----:B------:R-:W-:Y:S01]  /*4510*/  LOP3.LUT R3, R3, R0, RZ, 0x3c, !PT ;  /* 0x0000000003037212 */ /* 0x000fe200078e3cff */
[----:B------:R-:W-:-:S04]  /*4520*/  USEL UR24, UR4, URZ, UP0 ;  /* 0x000000ff04187287 */ /* 0x000fc80008000000 */
[----:B------:R-:W-:Y:S01]  /*4530*/  LOP3.LUT R9, R9, UR5, RZ, 0x3c, !PT ;  /* 0x0000000509097c12 */ /* 0x000fe2000f8e3cff */
[----:B------:R-:W-:Y:S07]  /*4540*/  @P1 BRA `(.L_x_87) ;  /* 0xfffffff800b01947 */ /* 0x000fee000383ffff */
[----:B------:R-:W1:Y:S01]  /*4550*/  S2UR UR8, SR_CgaCtaId ;  /* 0x00000000000879c3 */ /* 0x000e620000008800 */
[----:B------:R-:W-:Y:S01]  /*4560*/  ELECT P0, URZ, PT ;  /* 0x0000000000ff782f */ /* 0x000fe20003800000 */
[----:B------:R-:W-:Y:S01]  /*4570*/  HFMA2 R0, -RZ, RZ, 0, 5.9604644775390625e-08 ;  /* 0x00000001ff007431 */ /* 0x000fe200000001ff */
[----:B------:R-:W-:-:S05]  /*4580*/  UMOV UR4, 0x40 ;  /* 0x0000004000047882 */ /* 0x000fca0000000000 */
[----:B------:R-:W-:Y:S01]  /*4590*/  UVIRTCOUNT.DEALLOC.SMPOOL 0x80 ;  /* 0x000000800000784c */ /* 0x000fe20000000000 */
[----:B------:R-:W-:Y:S02]  /*45a0*/  UISETP.NE.AND UP1, UPT, UR33, URZ, UPT ;  /* 0x000000ff2100728c */ /* 0x000fe4000bf25270 */
[----:B-1----:R-:W-:-:S09]  /*45b0*/  ULEA UR8, UR8, UR4, 0x18 ;  /* 0x0000000408087291 */ /* 0x002fd2000f8ec0ff */
[----:B------:R1:W-:Y:S01]  /*45c0*/  @P0 STS.U8 [UR8+0x1c], R0 ;  /* 0x00001c00ff000988 */ /* 0x0003e20008000008 */
[----:B------:R-:W-:Y:S05]  /*45d0*/  BRA.U UP1, `(.L_x_88) ;  /* 0x0000000101a07547 */ /* 0x000fea000b800000 */
[----:B------:R-:W-:Y:S01]  /*45e0*/  UIADD3 UR7, UPT, UPT, UR17, 0x170, URZ ;  /* 0x0000017011077890 */ /* 0x000fe2000fffe0ff */
[----:B------:R-:W-:-:S03]  /*45f0*/  SHF.L.U32 R3, R9, 0x1f, RZ ;  /* 0x0000001f09037819 */ /* 0x000fc600000006ff */
[----:B------:R-:W-:-:S09]  /*4600*/  ULEA UR4, UR24, UR7, 0x3 ;  /* 0x0000000718047291 */ /* 0x000fd2000f8e18ff */
[----:B------:R-:W2:Y:S02]  /*4610*/  SYNCS.PHASECHK.TRANS64.TRYWAIT P0, [UR4], R3 ;  /* 0x00000003ff0075a7 */ /* 0x000ea40008001104 */
[----:B--2---:R-:W-:Y:S05]  /*4620*/  @!P0 BRA `(.L_x_89) ;  /* 0x0000005800b08947 */ /* 0x004fea0003800000 */
.L_x_184:
        /* <DEDUP_REMOVED lines=9> */
.L_x_186:
        /* <DEDUP_REMOVED lines=9> */
.L_x_188:
[----:B------:R-:W-:-:S04]  /*4750*/  UIADD3 UR4, UPT, UPT, UR4, 0x1, URZ ;  /* 0x0000000104047890 */ /* 0x000fc8000fffe0ff */
[----:B------:R-:W-:-:S04]  /*4760*/  UISETP.NE.AND UP0, UPT, UR4, 0x4, UPT ;  /* 0x000000040400788c */ /* 0x000fc8000bf05270 */
[----:B------:R-:W-:Y:S02]  /*4770*/  USEL UR5, URZ, 0x1, UP0 ;  /* 0x00000001ff057887 */ /* 0x000fe40008000000 */
[----:B------:R-:W-:-:S04]  /*4780*/  USEL UR4, UR4, URZ, UP0 ;  /* 0x000000ff04047287 */ /* 0x000fc80008000000 */
[----:B------:R-:W-:Y:S01]  /*4790*/  ULEA UR4, UR4, UR7, 0x3 ;  /* 0x0000000704047291 */ /* 0x000fe2000f8e18ff */
[----:B-1----:R-:W-:-:S04]  /*47a0*/  LOP3.LUT R3, R2, UR5, RZ, 0x3c, !PT ;  /* 0x0000000502037c12 */ /* 0x002fc8000f8e3cff */
[----:B------:R-:W-:Y:S01]  /*47b0*/  SHF.L.U32 R3, R3, 0x1f, RZ ;  /* 0x0000001f03037819 */ /* 0x000fe200000006ff */
[----:B------:R-:W-:-:S04]  /*47c0*/  IMAD.U32 R0, RZ, RZ, UR4 ;  /* 0x00000004ff007e24 */ /* 0x000fc8000f8e00ff */
[----:B------:R1:W2:Y:S03]  /*47d0*/  SYNCS.PHASECHK.TRANS64.TRYWAIT P0, [R0+URZ], R3 ;  /* 0x00000003000075a7 */ /* 0x0002a600080011ff */
[----:B--2---:R-:W-:Y:S05]  /*47e0*/  @!P0 NANOSLEEP.SYNCS 0x989680 ;  /* 0x009896800000895d */ /* 0x004fea0003900000 */
[----:B------:R-:W2:Y:S02]  /*47f0*/  @!P0 SYNCS.PHASECHK.TRANS64 P0, [R0+URZ], R3 ;  /* 0x00000003000085a7 */ /* 0x000ea400080010ff */
[----:B--2---:R-:W-:Y:S05]  /*4800*/  @P0 BRA `(.L_x_92) ;  /* 0x0000000000200947 */ /* 0x004fea0003800000 */
.L_x_93:
[----:B--2---:R2:W4:Y:S02]  /*4810*/  SYNCS.PHASECHK.TRANS64.TRYWAIT P0, [R0+URZ], R3 ;  /* 0x00000003000075a7 */ /* 0x00452400080011ff */
[----:B----4-:R-:W-:Y:S05]  /*4820*/  @!P0 NANOSLEEP.SYNCS 0x989680 ;  /* 0x009896800000895d */ /* 0x010fea0003900000 */
[----:B------:R-:W4:Y:S02]  /*4830*/  @!P0 SYNCS.PHASECHK.TRANS64 P0, [R0+URZ], R3 ;  /* 0x00000003000085a7 */ /* 0x000f2400080010ff */
[----:B----4-:R-:W-:Y:S05]  /*4840*/  @!P0 BRA `(.L_x_93) ;  /* 0xfffffffc00f08947 */ /* 0x010fea000383ffff */
[----:B------:R-:W-:Y:S05]  /*4850*/  BRA `(.L_x_92) ;  /* 0x00000000000c7947 */ /* 0x000fea0003800000 */
.L_x_88:
[----:B------:R-:W-:-:S04]  /*4860*/  UIADD3 UR4, UPT, UPT, UR17, 0x1b0, URZ ;  /* 0x000001b011047890 */ /* 0x000fc8000fffe0ff */
[----:B------:R-:W-:-:S09]  /*4870*/  UPRMT UR4, UR34, 0x654, UR4 ;  /* 0x0000065422047896 */ /* 0x000fd20008000004 */
[----:B------:R-:W-:Y:S03]  /*4880*/  SYNCS.ARRIVE.TRANS64.RED.A1T0 RZ, [UR4], RZ ;  /* 0x000000ffffff79a7 */ /* 0x000fe60008100404 */
.L_x_92:
[----:B-12---:R-:W-:Y:S01]  /*4890*/  SHF.L.U32 R3, RZ, 0x1f, RZ ;  /* 0x0000001fff037819 */ /* 0x006fe200000006ff */
[----:B------:R-:W-:Y:S01]  /*48a0*/  UIADD3 UR4, UPT, UPT, UR17, 0x1b0, URZ ;  /* 0x000001b011047890 */ /* 0x000fe2000fffe0ff */
[----:B------:R-:W-:Y:S02]  /*48b0*/  PLOP3.LUT P0, PT, PT, PT, UP1, 0x80, 0x8 ;  /* 0x000000000008781c */ /* 0x000fe40003f0f018 */
[----:B------:R-:W1:Y:S02]  /*48c0*/  SYNCS.PHASECHK.TRANS64.TRYWAIT P1, [UR17+0x1b0], R3 ;  /* 0x0001b003ff0075a7 */ /* 0x000e640008021111 */
[----:B-1----:R-:W-:Y:S09]  /*48d0*/  @!P1 BRA `(.L_x_94) ;  /* 0x00000058004c9947 */ /* 0x002ff20003800000 */
.L_x_190:
[----:B------:R-:W-:Y:S01]  /*48e0*/  @!UP1 UPRMT UR4, UR34, 0x654, UR4 ;  /* 0x0000065422049896 */ /* 0x000fe20008000004 */
[----:B------:R-:W-:Y:S01]  /*48f0*/  UMOV UR5, 0xffff ;  /* 0x0000ffff00057882 */ /* 0x000fe20000000000 */
[----:B------:R-:W-:-:S07]  /*4900*/  UMOV UR6, 0x1 ;  /* 0x0000000100067882 */ /* 0x000fce0000000000 */
[----:B------:R-:W-:Y:S01]  /*4910*/  @!P0 SYNCS.ARRIVE.TRANS64.RED.A1T0 RZ, [UR4], RZ ;  /* 0x000000ffffff89a7 */ /* 0x000fe20008100404 */
[----:B------:R-:W-:Y:S01]  /*4920*/  NOP ;  /* 0x0000000000007918 */ /* 0x000fe20000000000 */
[----:B-1----:R-:W1:Y:S01]  /*4930*/  LDS R0, [UR8+0x14] ;  /* 0x00001408ff007984 */ /* 0x002e620008000800 */
[----:B------:R-:W-:-:S04]  /*4940*/  ULOP3.LUT UR4, UR32, 0xffff, URZ, 0xc0, !UPT ;  /* 0x0000ffff20047892 */ /* 0x000fc8000f8ec0ff */
[----:B------:R-:W-:-:S04]  /*4950*/  USHF.R.U32.HI UR4, URZ, 0x5, UR4 ;  /* 0x00000005ff047899 */ /* 0x000fc80008011604 */
[----:B------:R-:W-:Y:S02]  /*4960*/  USHF.L.U32 UR5, UR5, UR4, URZ ;  /* 0x0000000405057299 */ /* 0x000fe400080006ff */
[----:B------:R-:W-:-:S04]  /*4970*/  USHF.L.U32 UR4, UR6, UR4, URZ ;  /* 0x0000000406047299 */ /* 0x000fc800080006ff */
[----:B-1----:R-:W-:-:S04]  /*4980*/  LOP3.LUT R0, R0, UR5, RZ, 0xc0, !PT ;  /* 0x0000000500007c12 */ /* 0x002fc8000f8ec0ff */
[----:B------:R-:W-:-:S13]  /*4990*/  ISETP.NE.AND P0, PT, R0, UR5, PT ;  /* 0x0000000500007c0c */ /* 0x000fda000bf05270 */
[----:B------:R-:W-:Y:S05]  /*49a0*/  @P0 BRA `(.L_x_95) ;  /* 0x0000000000580947 */ /* 0x000fea0003800000 */
[----:B------:R-:W1:Y:S02]  /*49b0*/  LDS R0, [UR8+0x18] ;  /* 0x00001808ff007984 */ /* 0x000e640008000800 */
[----:B-1----:R-:W-:-:S04]  /*49c0*/  LOP3.LUT R0, R0, UR4, RZ, 0xc0, !PT ;  /* 0x0000000400007c12 */ /* 0x002fc8000f8ec0ff */
[----:B------:R-:W-:-:S13]  /*49d0*/  ISETP.NE.AND P0, PT, R0, UR4, PT ;  /* 0x0000000400007c0c */ /* 0x000fda000bf05270 */
[----:B------:R-:W-:Y:S05]  /*49e0*/  @P0 BRA `(.L_x_96) ;  /* 0x00000000003c0947 */ /* 0x000fea0003800000 */
[----:B------:R-:W1:Y:S01]  /*49f0*/  S2R R2, SR_LANEID ;  /* 0x0000000000027919 */ /* 0x000e620000000000 */
[----:B------:R-:W-:Y:S01]  /*4a00*/  ULOP3.LUT UR5, URZ, UR5, URZ, 0x33, !UPT ;  /* 0x00000005ff057292 */ /* 0x000fe2000f8e33ff */
[----:B------:R-:W-:Y:S01]  /*4a10*/  LOP3.LUT R4, RZ, UR4, RZ, 0x33, !PT ;  /* 0x00000004ff047c12 */ /* 0x000fe2000f8e33ff */
[----:B------:R-:W-:Y:S02]  /*4a20*/  VOTEU.ANY UR4, UPT, PT ;  /* 0x0000000000047886 */ /* 0x000fe400038e0100 */
[----:B------:R-:W-:Y:S01]  /*4a30*/  UFLO.U32 UR4, UR4 ;  /* 0x00000004000472bd */ /* 0x000fe200080e0000 */
[----:B------:R-:W2:Y:S01]  /*4a40*/  REDUX UR6, R4 ;  /* 0x00000000040673c4 */ /* 0x000ea20000000000 */
[----:B------:R-:W-:-:S06]  /*4a50*/  IMAD.U32 R0, RZ, RZ, UR5 ;  /* 0x00000005ff007e24 */ /* 0x000fcc000f8e00ff */
[----:B------:R4:W-:Y:S01]  /*4a60*/  UTCATOMSWS.AND URZ, UR5 ;  /* 0x0000000500ff79e3 */ /* 0x0009e20008000000 */
[----:B------:R-:W3:Y:S01]  /*4a70*/  REDUX UR7, R0 ;  /* 0x00000000000773c4 */ /* 0x000ee20000000000 */
[----:B-1----:R-:W-:Y:S01]  /*4a80*/  ISETP.EQ.U32.AND P0, PT, R2, UR4, PT ;  /* 0x0000000402007c0c */ /* 0x002fe2000bf02070 */
[----:B--2---:R-:W-:Y:S01]  /*4a90*/  IMAD.U32 R2, RZ, RZ, UR6 ;  /* 0x00000006ff027e24 */ /* 0x004fe2000f8e00ff */
[----:B---3--:R-:W-:-:S11]  /*4aa0*/  MOV R3, UR7 ;  /* 0x0000000700037c02 */ /* 0x008fd60008000f00 */
[----:B------:R4:W-:Y:S04]  /*4ab0*/  @P0 ATOMS.AND RZ, [UR8+0x14], R3 ;  /* 0x00001403ffff098c */ /* 0x0009e8000a800008 */
[----:B------:R4:W-:Y:S01]  /*4ac0*/  @P0 ATOMS.AND RZ, [UR8+0x18], R2 ;  /* 0x00001802ffff098c */ /* 0x0009e2000a800008 */
[----:B------:R-:W-:Y:S05]  /*4ad0*/  BRA `(.L_x_97) ;  /* 0x0000000000147947 */ /* 0x000fea0003800000 */
.L_x_96:
[----:B------:R-:W-:Y:S02]  /*4ae0*/  MOV R2, 0x4b00 ;  /* 0x00004b0000027802 */ /* 0x000fe40000000f00 */
[----:B---3-5:R-:W-:Y:S05]  /*4af0*/  CALL.REL.NOINC `($__internal_0_$__cuda_sm10x_tcgen05_guardrail_trap_col_being_dealloced_not_returned_by_alloc) ;  /* 0x0000005800a07944 */ /* 0x028fea0003c00000 */
[----:B------:R-:W-:Y:S05]  /*4b00*/  BRA `(.L_x_97) ;  /* 0x0000000000087947 */ /* 0x000fea0003800000 */
.L_x_95:
[----:B------:R-:W-:Y:S02]  /*4b10*/  MOV R2, 0x4b30 ;  /* 0x00004b3000027802 */ /* 0x000fe40000000f00 */
[----:B---3-5:R-:W-:Y:S05]  /*4b20*/  CALL.REL.NOINC `($__internal_2_$__cuda_sm10x_tcgen05_guardrail_trap_unallocated_columns_being_dealloced) ;  /* 0x0000005800ac7944 */ /* 0x028fea0003c00000 */
.L_x_97:
[----:B------:R-:W-:Y:S01]  /*4b30*/  NOP ;  /* 0x0000000000007918 */ /* 0x000fe20000000000 */
[----:B----4-:R-:W-:Y:S05]  /*4b40*/  EXIT ;  /* 0x000000000000794d */ /* 0x010fea0003800000 */
.L_x_68:
[----:B------:R-:W-:-:S09]  /*4b50*/  UISETP.NE.OR UP0, UPT, UR21, 0x3, !UP4 ;  /* 0x000000031500788c */ /* 0x000fd2000e705670 */
[----:B------:R-:W-:Y:S05]  /*4b60*/  BRA.U UP0, `(.L_x_98) ;  /* 0x0000000d007c7547 */ /* 0x000fea000b800000 */
[----:B------:R-:W2:Y:S01]  /*4b70*/  LDCU UR32, c[0x0][0x370] ;  /* 0x00006e00ff2077ac */ /* 0x000ea20008000800 */
[----:B------:R-:W3:Y:S01]  /*4b80*/  LDC.64 R16, c[0x0][0x348] ;  /* 0x0000d200ff107b82 */ /* 0x000ee20000000a00 */
[----:B------:R-:W-:Y:S02]  /*4b90*/  HFMA2 R13, -RZ, RZ, 0, 0 ;  /* 0x00000000ff0d7431 */ /* 0x000fe400000001ff */
[----:B------:R-:W-:Y:S01]  /*4ba0*/  IMAD.MOV.U32 R15, RZ, RZ, 0x1 ;  /* 0x00000001ff0f7424 */ /* 0x000fe200078e00ff */
[----:B------:R-:W2:Y:S01]  /*4bb0*/  LDCU.128 UR28, c[0x0][0xb10] ;  /* 0x00016200ff1c77ac */ /* 0x000ea20008000c00 */
[----:B------:R-:W-:Y:S01]  /*4bc0*/  IMAD.MOV.U32 R14, RZ, RZ, RZ ;  /* 0x000000ffff0e7224 */ /* 0x000fe200078e00ff */
[----:B------:R-:W-:Y:S01]  /*4bd0*/  MOV R7, 0x2000 ;  /* 0x0000200000077802 */ /* 0x000fe20000000f00 */
[----:B------:R-:W4:Y:S01]  /*4be0*/  LDCU UR27, c[0x0][0x374] ;  /* 0x00006e80ff1b77ac */ /* 0x000f220008000800 */
[----:B------:R-:W1:Y:S01]  /*4bf0*/  LDC.64 R2, c[0x0][0x888] ;  /* 0x00022200ff027b82 */ /* 0x000e620000000a00 */
[----:B------:R-:W4:Y:S01]  /*4c00*/  LDCU UR15, c[0x0][0xb0c] ;  /* 0x00016180ff0f77ac */ /* 0x000f220008000800 */
[----:B------:R-:W3:Y:S06]  /*4c10*/  LDCU UR38, c[0x0][0xb20] ;  /* 0x00016400ff2677ac */ /* 0x000eec0008000800 */
[----:B------:R-:W1:Y:S01]  /*4c20*/  LDC.64 R4, c[0x0][0x890] ;  /* 0x00022400ff047b82 */ /* 0x000e620000000a00 */
[----:B------:R-:W3:Y:S01]  /*4c30*/  LDCU UR4, c[0x0][0xb30] ;  /* 0x00016600ff0477ac */ /* 0x000ee20008000800 */
[----:B------:R-:W-:Y:S01]  /*4c40*/  UMOV UR21, 0x400 ;  /* 0x0000040000157882 */ /* 0x000fe20000000000 */
[----:B--2---:R-:W-:-:S02]  /*4c50*/  UIMAD.WIDE.U32 UR6, UR32, UR28, URZ ;  /* 0x0000001c200672a5 */ /* 0x004fc4000f8e00ff */
[----:B----4-:R-:W-:Y:S02]  /*4c60*/  UIMAD.WIDE.U32 UR8, UR27, UR31, URZ ;  /* 0x0000001f1b0872a5 */ /* 0x010fe4000f8e00ff */
[----:B------:R-:W-:Y:S02]  /*4c70*/  ULEA UR21, UR48, UR21, 0x18 ;  /* 0x0000001530157291 */ /* 0x000fe4000f8ec0ff */
[----:B------:R-:W-:Y:S02]  /*4c80*/  UPLOP3.LUT UP3, UPT, UPT, UPT, UPT, 0x40, 0x4 ;  /* 0x000000000004789c */ /* 0x000fe40003f6e870 */
[----:B------:R-:W-:Y:S02]  /*4c90*/  UIADD3 UR33, UPT, UPT, UR21, 0x108, URZ ;  /* 0x0000010815217890 */ /* 0x000fe4000fffe0ff */
[----:B------:R-:W-:Y:S01]  /*4ca0*/  UIADD3 UR17, UPT, UPT, UR21, 0x100, URZ ;  /* 0x0000010015117890 */ /* 0x000fe2000fffe0ff */
[----:B------:R-:W-:Y:S01]  /*4cb0*/  UMOV UR6, UR7 ;  /* 0x0000000700067c82 */ /* 0x000fe20008000000 */
[----:B------:R-:W-:Y:S01]  /*4cc0*/  UMOV UR35, UR9 ;  /* 0x0000000900237c82 */ /* 0x000fe20008000000 */
[----:B------:R-:W-:-:S02]  /*4cd0*/  UISETP.GE.AND UP0, UPT, UR42, 0x1, UPT ;  /* 0x000000012a00788c */ /* 0x000fc4000bf06270 */
[----:B------:R-:W-:Y:S01]  /*4ce0*/  UISETP.NE.AND UP4, UPT, UR42, 0x1, UPT ;  /* 0x000000012a00788c */ /* 0x000fe2000bf85270 */
[----:B------:R-:W2:Y:S01]  /*4cf0*/  LDCU.64 UR22, c[0x0][0xb28] ;  /* 0x00016500ff1677ac */ /* 0x000ea20008000a00 */
[----:B------:R-:W-:Y:S02]  /*4d00*/  UISETP.NE.AND UP6, UPT, UR15, 0x1, UPT ;  /* 0x000000010f00788c */ /* 0x000fe4000bfc5270 */
[----:B------:R-:W-:Y:S02]  /*4d10*/  UISETP.NE.AND UP5, UPT, UR30, 0x1, UPT ;  /* 0x000000011e00788c */ /* 0x000fe4000bfa5270 */
[----:B------:R-:W-:Y:S02]  /*4d20*/  UPRMT UR33, UR48, 0x654, UR33 ;  /* 0x0000065430217896 */ /* 0x000fe40008000021 */
[----:B------:R-:W-:Y:S02]  /*4d30*/  USHF.R.U32.HI UR37, URZ, UR29, UR6 ;  /* 0x0000001dff257299 */ /* 0x000fe40008011606 */
[----:B------:R-:W-:-:S02]  /*4d40*/  UPRMT UR34, UR48, 0x654, UR17 ;  /* 0x0000065430227896 */ /* 0x000fc40008000011 */
[----:B---3--:R-:W-:Y:S02]  /*4d50*/  USHF.R.U32.HI UR35, URZ, UR38, UR35 ;  /* 0x00000026ff237299 */ /* 0x008fe40008011623 */
[----:B------:R-:W-:-:S11]  /*4d60*/  UISETP.NE.AND UP2, UPT, UR4, 0x1, UPT ;  /* 0x000000010400788c */ /* 0x000fd6000bf45270 */
.L_x_107:
[C---:B------:R-:W-:Y:S02]  /*4d70*/  LEA R12, R14.reuse, UR21, 0x3 ;  /* 0x000000150e0c7c11 */ /* 0x040fe4000f8e18ff */
[----:B------:R-:W-:Y:S02]  /*4d80*/  SHF.L.U32 R9, R13, 0x1f, RZ ;  /* 0x0000001f0d097819 */ /* 0x000fe400000006ff */
[----:B------:R-:W-:Y:S02]  /*4d90*/  LEA R10, R14, UR21, 0x4 ;  /* 0x000000150e0a7c11 */ /* 0x000fe4000f8e20ff */
[----:B---3--:R-:W3:Y:S02]  /*4da0*/  SYNCS.PHASECHK.TRANS64.TRYWAIT P0, [R12+URZ+0x130], R9 ;  /* 0x000130090c0075a7 */ /* 0x008ee400080011ff */
[----:B---3--:R-:W-:Y:S05]  /*4db0*/  @!P0 BRA `(.L_x_99) ;  /* 0x00000054002c8947 */ /* 0x008fea0003800000 */
.L_x_191:
[----:B---3--:R-:W3:Y:S01]  /*4dc0*/  LDS.128 R8, [R10+0x1c0] ;  /* 0x0001c0000a087984 */ /* 0x008ee20000000c00 */
[----:B------:R-:W-:Y:S01]  /*4dd0*/  UISETP.GE.AND UP0, UPT, UR42, 0x1, UPT ;  /* 0x000000012a00788c */ /* 0x000fe2000bf06270 */
[----:B------:R-:W-:Y:S01]  /*4de0*/  @!PT LDS RZ, [RZ] ;  /* 0x00000000fffff984 */ /* 0x000fe20000000800 */
[----:B------:R-:W-:Y:S01]  /*4df0*/  @!PT LDS RZ, [RZ] ;  /* 0x00000000fffff984 */ /* 0x000fe20000000800 */
[----:B------:R-:W-:Y:S01]  /*4e00*/  @!PT LDS RZ, [RZ] ;  /* 0x00000000fffff984 */ /* 0x000fe20000000800 */
[----:B------:R-:W-:Y:S01]  /*4e10*/  @!PT LDS RZ, [RZ] ;  /* 0x00000000fffff984 */ /* 0x000fe20000000800 */
[----:B------:R4:W-:Y:S06]  /*4e20*/  MEMBAR.ALL.CTA ;  /* 0x0000000000007992 */ /* 0x0009ec0000008000 */
[----:B----4-:R-:W4:Y:S01]  /*4e30*/  FENCE.VIEW.ASYNC.S ;  /* 0x00000000000073c6 */ /* 0x010f220000000000 */
[----:B---3--:R-:W-:Y:S11]  /*4e40*/  LOP3.LUT P0, RZ, R10, 0x1, RZ, 0xc0, !PT ;  /* 0x000000010aff7812 */ /* 0x008ff6000780c0ff */
[----:B------:R-:W-:Y:S02]  /*4e50*/  @!UPT UIADD3 URZ, UPT, UPT, URZ, URZ, URZ ;  /* 0x000000fffffff290 */ /* 0x000fe4000fffe0ff */
[----:B----4-:R-:W-:Y:S01]  /*4e60*/  VOTEU.ANY UP1, P0 ;  /* 0x0000000000ff7886 */ /* 0x010fe20000020100 */
[----:B------:R-:W-:Y:S11]  /*4e70*/  PLOP3.LUT P0, PT, PT, PT, UP1, 0x80, 0x8 ;  /* 0x000000000008781c */ /* 0x000ff60003f0f018 */
[----:B------:R-:W-:Y:S02]  /*4e80*/  @!UPT UIADD3 URZ, UPT, UPT, URZ, URZ, URZ ;  /* 0x000000fffffff290 */ /* 0x000fe4000fffe0ff */
[----:B------:R-:W-:Y:S02]  /*4e90*/  @P0 SHF.R.U32.HI R0, RZ, 0x10, R9 ;  /* 0x00000010ff000819 */ /* 0x000fe40000011609 */
[----:B------:R-:W-:Y:S02]  /*4ea0*/  @P0 MOV R6, R8 ;  /* 0x0000000800060202 */ /* 0x000fe40000000f00 */
[----:B------:R-:W-:Y:S01]  /*4eb0*/  @P0 R2UR UR4, R0 ;  /* 0x00000000000402ca */ /* 0x000fe200000e0000 */
[----:B------:R-:W-:Y:S01]  /*4ec0*/  VIADD R0, R12, 0x140 ;  /* 0x000001400c007836 */ /* 0x000fe20000000000 */
[----:B------:R-:W-:Y:S02]  /*4ed0*/  @P0 LOP3.LUT R8, R9, 0xffff, RZ, 0xc0, !PT ;  /* 0x0000ffff09080812 */ /* 0x000fe400078ec0ff */
[----:B------:R-:W-:Y:S02]  /*4ee0*/  @P0 R2UR UR6, R6 ;  /* 0x00000000060602ca */ /* 0x000fe400000e0000 */
[----:B------:R-:W-:Y:S02]  /*4ef0*/  PRMT R0, RZ, 0x654, R0 ;  /* 0x00000654ff007816 */ /* 0x000fe40000000000 */
[----:B------:R-:W-:Y:S02]  /*4f00*/  @P0 R2UR UR5, R8 ;  /* 0x00000000080502ca */ /* 0x000fe400000e0000 */
[----:B------:R3:W-:Y:S03]  /*4f10*/  SYNCS.ARRIVE.TRANS64.RED.A1T0 RZ, [R0+URZ], RZ ;  /* 0x000000ff00ff79a7 */ /* 0x0007e600081004ff */
[----:B------:R-:W-:Y:S04]  /*4f20*/  @UP1 UMOV UR26, UR4 ;  /* 0x00000004001a1c82 */ /* 0x000fe80008000000 */
[----:B------:R-:W-:Y:S04]  /*4f30*/  @UP1 UMOV UR14, UR6 ;  /* 0x00000006000e1c82 */ /* 0x000fe80008000000 */
[----:B------:R-:W-:Y:S01]  /*4f40*/  @UP1 UMOV UR13, UR5 ;  /* 0x00000005000d1c82 */ /* 0x000fe20008000000 */
[----:B------:R-:W-:Y:S05]  /*4f50*/  BRA.U !UP0, `(.L_x_100) ;  /* 0x0000000108a47547 */ /* 0x000fea000b800000 */
[----:B------:R-:W-:Y:S02]  /*4f60*/  UIMAD.WIDE.U32 UR8, UR13, UR31, URZ ;  /* 0x0000001f0d0872a5 */ /* 0x000fe4000f8e00ff */
[----:B------:R-:W-:Y:S02]  /*4f70*/  UIMAD.WIDE.U32 UR10, UR14, UR28, URZ ;  /* 0x0000001c0e0a72a5 */ /* 0x000fe4000f8e00ff */
[----:B------:R-:W-:Y:S02]  /*4f80*/  USEL UR4, UR27, UR35, !UP5 ;  /* 0x000000231b047287 */ /* 0x000fe4000e800000 */
[----:B------:R-:W-:Y:S02]  /*4f90*/  USEL UR7, UR32, UR37, !UP6 ;  /* 0x0000002520077287 */ /* 0x000fe4000f000000 */
[----:B--2---:R-:W-:Y:S02]  /*4fa0*/  UIMAD.WIDE.U32 UR18, UR4, UR22, URZ ;  /* 0x00000016041272a5 */ /* 0x004fe4000f8e00ff */
[----:B------:R-:W-:Y:S01]  /*4fb0*/  UIMAD.WIDE.U32 UR24, UR7, UR22, URZ ;  /* 0x00000016071872a5 */ /* 0x000fe2000f8e00ff */
[----:B------:R-:W-:Y:S02]  /*4fc0*/  UMOV UR5, UR9 ;  /* 0x0000000900057c82 */ /* 0x000fe40008000000 */
[----:B------:R-:W-:Y:S03]  /*4fd0*/  USHF.R.U32.HI UR6, URZ, UR38, UR5 ;  /* 0x00000026ff067299 */ /* 0x000fe60008011605 */
[----:B------:R-:W-:Y:S01]  /*4fe0*/  UMOV UR5, UR11 ;  /* 0x0000000b00057c82 */ /* 0x000fe20008000000 */
[----:B------:R-:W-:Y:S02]  /*4ff0*/  USEL UR6, UR13, UR6, !UP5 ;  /* 0x000000060d067287 */ /* 0x000fe4000e800000 */
[----:B------:R-:W-:Y:S02]  /*5000*/  USHF.R.U32.HI UR8, URZ, UR29, UR5 ;  /* 0x0000001dff087299 */ /* 0x000fe40008011605 */
[----:B------:R-:W-:Y:S01]  /*5010*/  UIMAD.WIDE.U32 UR10, UR6, UR22, URZ ;  /* 0x00000016060a72a5 */ /* 0x000fe2000f8e00ff */
[----:B------:R-:W-:Y:S02]  /*5020*/  UMOV UR5, UR19 ;  /* 0x0000001300057c82 */ /* 0x000fe40008000000 */
[----:B------:R-:W-:Y:S03]  /*5030*/  @UP4 USHF.R.U32.HI UR4, URZ, UR23, UR5 ;  /* 0x00000017ff044299 */ /* 0x000fe60008011605 */
[----:B------:R-:W-:Y:S01]  /*5040*/  UMOV UR5, UR25 ;  /* 0x0000001900057c82 */ /* 0x000fe20008000000 */
[----:B------:R-:W-:Y:S02]  /*5050*/  UIMAD UR4, UR42, UR4, URZ ;  /* 0x000000042a0472a4 */ /* 0x000fe4000f8e02ff */
[----:B------:R-:W-:Y:S02]  /*5060*/  @UP4 USHF.R.U32.HI UR7, URZ, UR23, UR5 ;  /* 0x00000017ff074299 */ /* 0x000fe40008011605 */
[----:B------:R-:W-:Y:S02]  /*5070*/  USEL UR5, UR14, UR8, !UP6 ;  /* 0x000000080e057287 */ /* 0x000fe4000f000000 */
[----:B------:R-:W-:Y:S02]  /*5080*/  UIMAD UR8, UR42, UR7, URZ ;  /* 0x000000072a0872a4 */ /* 0x000fe4000f8e02ff */
[----:B------:R-:W-:Y:S03]  /*5090*/  UISETP.GE.AND UP0, UPT, UR6, UR4, UPT ;  /* 0x000000040600728c */ /* 0x000fe6000bf06270 */
[----:B------:R-:W-:Y:S01]  /*50a0*/  UMOV UR4, UR11 ;  /* 0x0000000b00047c82 */ /* 0x000fe20008000000 */
[----:B------:R-:W-:Y:S02]  /*50b0*/  UISETP.GE.OR UP0, UPT, UR5, UR8, UP0 ;  /* 0x000000080500728c */ /* 0x000fe40008706670 */
[----:B------:R-:W-:Y:S02]  /*50c0*/  USHF.R.U32.HI UR4, URZ, UR23, UR4 ;  /* 0x00000017ff047299 */ /* 0x000fe40008011604 */
[----:B------:R-:W-:Y:S02]  /*50d0*/  UIMAD.WIDE.U32 UR8, UR5, UR22, URZ ;  /* 0x00000016050872a5 */ /* 0x000fe4000f8e00ff */
[----:B------:R-:W-:Y:S04]  /*50e0*/  USEL UR10, UR6, UR4, !UP4 ;  /* 0x00000004060a7287 */ /* 0x000fe8000e000000 */
[----:B------:R-:W-:Y:S01]  /*50f0*/  UIADD3 UR11, UPT, UPT, -UR10, URZ, URZ ;  /* 0x000000ff0a0b7290 */ /* 0x000fe2000fffe1ff */
[----:B------:R-:W-:Y:S02]  /*5100*/  @!UP0 UMOV UR4, UR9 ;  /* 0x0000000900048c82 */ /* 0x000fe40008000000 */
[----:B------:R-:W-:Y:S02]  /*5110*/  @!UP0 USHF.R.U32.HI UR4, URZ, UR23, UR4 ;  /* 0x00000017ff048299 */ /* 0x000fe40008011604 */
[----:B------:R-:W-:Y:S02]  /*5120*/  UIMAD UR8, UR42, UR11, UR6 ;  /* 0x0000000b2a0872a4 */ /* 0x000fe4000f8e0206 */
[----:B------:R-:W-:Y:S04]  /*5130*/  @!UP0 USEL UR4, UR5, UR4, !UP4 ;  /* 0x0000000405048287 */ /* 0x000fe8000e000000 */
[----:B------:R-:W-:Y:S02]  /*5140*/  @!UP0 UIMAD UR8, UR7, UR8, UR4 ;  /* 0x00000008070882a4 */ /* 0x000fe4000f8e0204 */
[----:B------:R-:W-:Y:S02]  /*5150*/  @!UP0 UIADD3 UR9, UPT, UPT, UR10, -UR4, URZ ;  /* 0x800000040a098290 */ /* 0x000fe4000fffe0ff */
[----:B------:R-:W-:Y:S02]  /*5160*/  UIADD3 UR4, UPT, UPT, -UR5, URZ, URZ ;  /* 0x000000ff05047290 */ /* 0x000fe4000fffe1ff */
[----:B------:R-:W-:Y:S02]  /*5170*/  UIADD3 UR7, UPT, UPT, -UR6, URZ, URZ ;  /* 0x000000ff06077290 */ /* 0x000fe4000fffe1ff */
[----:B------:R-:W-:Y:S02]  /*5180*/  @!UP0 UIMAD UR6, UR9, UR42, UR5 ;  /* 0x0000002a090682a4 */ /* 0x000fe4000f8e0205 */
[----:B------:R-:W-:Y:S02]  /*5190*/  UIMAD UR14, UR15, UR4, UR14 ;  /* 0x000000040f0e72a4 */ /* 0x000fe4000f8e020e */
[----:B------:R-:W-:Y:S01]  /*51a0*/  UIMAD UR13, UR30, UR7, UR13 ;  /* 0x000000071e0d72a4 */ /* 0x000fe2000f8e020d */
[----:B------:R-:W-:Y:S02]  /*51b0*/  @!UP0 UMOV UR5, UR8 ;  /* 0x0000000800058c82 */ /* 0x000fe40008000000 */
[----:B------:R-:W-:Y:S02]  /*51c0*/  UIMAD UR14, UR5, UR15, UR14 ;  /* 0x0000000f050e72a4 */ /* 0x000fe4000f8e020e */
[----:B------:R-:W-:Y:S11]  /*51d0*/  UIMAD UR13, UR6, UR30, UR13 ;  /* 0x0000001e060d72a4 */ /* 0x000ff6000f8e020d */
[----:B------:R-:W-:Y:S01]  /*51e0*/  @!UPT UIADD3 URZ, UPT, UPT, URZ, URZ, URZ ;  /* 0x000000fffffff290 */ /* 0x000fe2000fffe0ff */
.L_x_100:
[----:B------:R-:W4:Y:S01]  /*51f0*/  @!UP2 LDCU.128 UR8, c[0x0][0xb10] ;  /* 0x00016200ff08a7ac */ /* 0x000f220008000c00 */
[C---:B-1----:R-:W-:Y:S02]  /*5200*/  ISETP.NE.U32.AND P1, PT, R4.reuse, RZ, PT ;  /* 0x000000ff0400720c */ /* 0x042fe40003f25070 */
[----:B------:R-:W-:Y:S02]  /*5210*/  ISETP.NE.U32.AND P0, PT, R4, RZ, PT ;  /* 0x000000ff0400720c */ /* 0x000fe40003f05070 */
[C---:B------:R-:W-:Y:S02]  /*5220*/  ISETP.NE.AND.EX P1, PT, R5.reuse, RZ, PT, P1 ;  /* 0x000000ff0500720c */ /* 0x040fe40003f25310 */
[----:B------:R-:W-:Y:S01]  /*5230*/  ISETP.NE.AND.EX P0, PT, R5, RZ, PT, P0 ;  /* 0x000000ff0500720c */ /* 0x000fe20003f05300 */
[----:B------:R-:W1:Y:S01]  /*5240*/  @!UP2 LDCU UR5, c[0x0][0xb0c] ;  /* 0x00016180ff05a7ac */ /* 0x000e620008000800 */
[----:B------:R-:W-:Y:S01]  /*5250*/  SHF.L.U32 R9, R15, 0x1f, RZ ;  /* 0x0000001f0f097819 */ /* 0x000fe200000006ff */
[----:B------:R-:W-:Y:S02]  /*5260*/  USHF.L.U32 UR19, UR16, 0x7, URZ ;  /* 0x0000000710137899 */ /* 0x000fe400080006ff */
[----:B------:R-:W-:Y:S02]  /*5270*/  USHF.L.U32 UR18, UR20, 0x7, URZ ;  /* 0x0000000714127899 */ /* 0x000fe400080006ff */
[----:B----4-:R-:W-:Y:S07]  /*5280*/  UIMAD.WIDE.U32 UR6, UR14, UR8, URZ ;  /* 0x000000080e0672a5 */ /* 0x010fee000f8e00ff */
[----:B------:R-:W-:Y:S01]  /*5290*/  @!UP2 UMOV UR4, UR7 ;  /* 0x000000070004ac82 */ /* 0x000fe20008000000 */
[----:B-1----:R-:W-:Y:S02]  /*52a0*/  @!UP2 UISETP.NE.AND UP0, UPT, UR5, 0x1, UPT ;  /* 0x000000010500a88c */ /* 0x002fe4000bf05270 */
[----:B------:R-:W-:Y:S02]  /*52b0*/  @!UP2 USHF.R.U32.HI UR4, URZ, UR9, UR4 ;  /* 0x00000009ff04a299 */ /* 0x000fe40008011604 */
[----:B------:R-:W-:Y:S02]  /*52c0*/  UIMAD.WIDE.U32 UR6, UR13, UR11, URZ ;  /* 0x0000000b0d0672a5 */ /* 0x000fe4000f8e00ff */
[----:B------:R-:W-:Y:S02]  /*52d0*/  @!UP2 USEL UR8, UR14, UR4, !UP0 ;  /* 0x000000040e08a287 */ /* 0x000fe4000c000000 */
[----:B------:R-:W-:Y:S03]  /*52e0*/  @!UP2 UISETP.NE.AND UP0, UPT, UR10, 0x1, UPT ;  /* 0x000000010a00a88c */ /* 0x000fe6000bf05270 */
[----:B------:R-:W-:Y:S02]  /*52f0*/  @!UP2 UMOV UR6, UR7 ;  /* 0x000000070006ac82 */ /* 0x000fe40008000000 */
[----:B------:R-:W1:Y:S02]  /*5300*/  @!UP2 LDCU UR4, c[0x0][0xb20] ;  /* 0x00016400ff04a7ac */ /* 0x000e640008000800 */
[----:B-1----:R-:W-:Y:S04]  /*5310*/  @!UP2 USHF.R.U32.HI UR6, URZ, UR4, UR6 ;  /* 0x00000004ff06a299 */ /* 0x002fe80008011606 */
[----:B------:R-:W-:Y:S04]  /*5320*/  @!UP2 USEL UR6, UR13, UR6, !UP0 ;  /* 0x000000060d06a287 */ /* 0x000fe8000c000000 */
[----:B------:R-:W-:Y:S02]  /*5330*/  @!UP2 UIADD3 UR4, UPT, UPT, -UR8, UR6, URZ ;  /* 0x000000060804a290 */ /* 0x000fe4000fffe1ff */
[----:B------:R-:W-:Y:S02]  /*5340*/  @!UP2 UIADD3 UR6, UPT, UPT, UR8, -UR6, URZ ;  /* 0x800000060806a290 */ /* 0x000fe4000fffe0ff */
[----:B------:R-:W-:Y:S02]  /*5350*/  @!UP2 UIMAD UR14, UR4, UR5, UR14 ;  /* 0x00000005040ea2a4 */ /* 0x000fe4000f8e020e */
[----:B------:R-:W-:Y:S01]  /*5360*/  @!UP2 UIMAD UR13, UR6, UR10, UR13 ;  /* 0x0000000a060da2a4 */ /* 0x000fe2000f8e020d */
[----:B------:R-:W-:Y:S11]  /*5370*/  BRA.U UP3, `(.L_x_101) ;  /* 0x0000000103107547 */ /* 0x000ff6000b800000 */
[----:B---3--:R-:W-:Y:S04]  /*5380*/  MOV R0, UR43 ;  /* 0x0000002b00007c02 */ /* 0x008fe80008000f00 */
[----:B------:R-:W-:Y:S04]  /*5390*/  SHF.L.U32 R11, R0, 0x1f, RZ ;  /* 0x0000001f000b7819 */ /* 0x000fe800000006ff */
[----:B------:R-:W1:Y:S02]  /*53a0*/  SYNCS.PHASECHK.TRANS64.TRYWAIT P2, [UR21+0x128], R11 ;  /* 0x0001280bff0075a7 */ /* 0x000e640008041115 */
[----:B-1----:R-:W-:Y:S05]  /*53b0*/  @!P2 BRA `(.L_x_102) ;  /* 0x0000004c00c0a947 */ /* 0x002fea0003800000 */
.L_x_101:
[----:B------:R-:W-:Y:S05]  /*53c0*/  @!P1 BRA `(.L_x_103) ;  /* 0x0000000000309947 */ /* 0x000fea0003800000 */
[----:B------:R-:W-:Y:S01]  /*53d0*/  ISETP.NE.U32.AND P1, PT, R2, RZ, PT ;  /* 0x000000ff0200720c */ /* 0x000fe20003f25070 */
[----:B------:R-:W4:Y:S01]  /*53e0*/  LDCU.64 UR4, c[0x0][0x358] ;  /* 0x00006b00ff0477ac */ /* 0x000f220008000a00 */
[----:B------:R-:W-:Y:S02]  /*53f0*/  IMAD.MOV.U32 R162, RZ, RZ, 0x1 ;  /* 0x00000001ffa27424 */ /* 0x000fe400078e00ff */
[----:B------:R-:W-:Y:S11]  /*5400*/  ISETP.NE.AND.EX P1, PT, R3, RZ, PT, P1 ;  /* 0x000000ff0300720c */ /* 0x000ff60003f25310 */
[----:B------:R-:W-:Y:S02]  /*5410*/  @!UPT UIADD3 URZ, UPT, UPT, URZ, URZ, URZ ;  /* 0x000000fffffff290 */ /* 0x000fe4000fffe0ff */
[----:B-1----:R-:W1:Y:S01]  /*5420*/  @P1 LDC.64 R10, c[0x0][0x888] ;  /* 0x00022200ff0a1b82 */ /* 0x002e620000000a00 */
[----:B---3--:R-:W-:Y:S04]  /*5430*/  @P1 IMAD R0, R4, UR36, RZ ;  /* 0x0000002404001c24 */ /* 0x008fe8000f8e02ff */
[----:B-1----:R-:W-:Y:S04]  /*5440*/  @P1 IMAD.WIDE R10, R0, 0x4, R10 ;  /* 0x00000004000a1825 */ /* 0x002fe800078e020a */
[----:B------:R-:W-:Y:S01]  /*5450*/  HFMA2 R0, -RZ, RZ, 0, 5.9604644775390625e-08 ;  /* 0x00000001ff007431 */ /* 0x000fe200000001ff */
[----:B----45:R4:W5:Y:S04]  /*5460*/  @P1 LDG.E R73, desc[UR4][R10.64] ;  /* 0x000000040a491981 */ /* 0x030968000c1e1900 */
[----:B------:R-:W-:Y:S01]  /*5470*/  @!P1 PRMT R162, R0, 0x7610, R162 ;  /* 0x0000761000a29816 */ /* 0x000fe200000000a2 */
[----:B----4-:R-:W1:Y:S06]  /*5480*/  @!P1 LDC R73, c[0x0][0x880] ;  /* 0x00022000ff499b82 */ /* 0x010e6c0000000800 */
.L_x_103:
[----:B-1---5:R-:W-:Y:S01]  /*5490*/  @!P0 FSETP.EQ.AND P1, PT, R73, RZ, PT ;  /* 0x000000ff4900820b */ /* 0x022fe20003f22000 */
[----:B------:R-:W-:Y:S01]  /*54a0*/  @!UPT UIADD3 URZ, UPT, UPT, URZ, URZ, URZ ;  /* 0x000000fffffff290 */ /* 0x000fe2000fffe0ff */
[----:B------:R-:W-:Y:S11]  /*54b0*/  @!P0 BRA `(.L_x_104) ;  /* 0x0000000000188947 */ /* 0x000ff60003800000 */
[----:B------:R-:W-:Y:S02]  /*54c0*/  LOP3.LUT P0, RZ, R162, 0xff, RZ, 0xc0, !PT ;  /* 0x000000ffa2ff7812 */ /* 0x000fe4000780c0ff */
[----:B------:R-:W-:Y:S04]  /*54d0*/  ISETP.NE.U32.AND P1, PT, R2, RZ, PT ;  /* 0x000000ff0200720c */ /* 0x000fe80003f25070 */
[----:B------:R-:W-:Y:S04]  /*54e0*/  ISETP.NE.AND.EX P1, PT, R3, RZ, PT, P1 ;  /* 0x000000ff0300720c */ /* 0x000fe80003f25310 */
[----:B------:R-:W-:Y:S03]  /*54f0*/  PLOP3.LUT P1, PT, P1, PT, PT, 0x8, 0x80 ;  /* 0x000000000080781c */ /* 0x000fe60000f2e170 */
[----:B------:R-:W-:Y:S11]  /*5500*/  @P0 FSETP.EQ.AND P1, PT, R73, RZ, PT ;  /* 0x000000ff4900020b */ /* 0x000ff60003f22000 */
[----:B------:R-:W-:Y:S02]  /*5510*/  @!UPT UIADD3 URZ, UPT, UPT, URZ, URZ, URZ ;  /* 0x000000fffffff290 */ /* 0x000fe4000fffe0ff */
.L_x_104:
[----:B------:R-:W1:Y:S01]  /*5520*/  SYNCS.PHASECHK.TRANS64.TRYWAIT P2, [UR21+0x110], R9 ;  /* 0x00011009ff0075a7 */ /* 0x000e620008041115 */
[----:B------:R-:W-:Y:S04]  /*5530*/  ELECT P0, URZ, PT ;  /* 0x0000000000ff782f */ /* 0x000fe80003800000 */
[----:B------:R-:W-:Y:S11]  /*5540*/  PLOP3.LUT P1, PT, P1, P0, PT, 0xf2, 0x2f ;  /* 0x00000000002f781c */ /* 0x000ff60000f21e72 */
[----:B------:R-:W-:Y:S02]  /*5550*/  @!UPT UIADD3 URZ, UPT, UPT, URZ, URZ, URZ ;  /* 0x000000fffffff290 */ /* 0x000fe4000fffe0ff */
[----:B------:R-:W-:Y:S05]  /*5560*/  @!P1 IADD3 R8, P0, PT, R16, 0x580, RZ ;  /* 0x0000058010089810 */ /* 0x000fea0007f1e0ff */
[----:B------:R-:W-:Y:S01]  /*5570*/  @!P1 IMAD.X R6, RZ, RZ, R17, P0 ;  /* 0x000000ffff069224 */ /* 0x000fe200000e0611 */
[----:B-1----:R-:W-:Y:S07]  /*5580*/  @!P2 BRA `(.L_x_105) ;  /* 0x0000004c0064a947 */ /* 0x002fee0003800000 */
.L_x_194:
[----:B------:R-:W-:Y:S01]  /*5590*/  @!P1 R2UR UR5, R8 ;  /* 0x00000000080592ca */ /* 0x000fe200000e0000 */
[----:B------:R-:W-:Y:S01]  /*55a0*/  VOTEU.ALL UP0, P1 ;  /* 0x0000000000ff7886 */ /* 0x000fe20000800000 */
[----:B------:R-:W-:Y:S01]  /*55b0*/  @!P1 R2UR UR4, R6 ;  /* 0x00000000060492ca */ /* 0x000fe200000e0000 */
[----:B-1-3--:R-:W-:Y:S01]  /*55c0*/  @!P1 IMAD.MOV.U32 R0, RZ, RZ, 0x2000 ;  /* 0x00002000ff009424 */ /* 0x00afe200078e00ff */
[----:B------:R-:W-:Y:S01]  /*55d0*/  UMOV UR6, 0x0 ;  /* 0x0000000000067882 */ /* 0x000fe20000000000 */
[----:B------:R-:W-:Y:S01]  /*55e0*/  UMOV UR7, 0x10000000 ;  /* 0x1000000000077882 */ /* 0x000fe20000000000 */
[----:B------:R-:W-:Y:S01]  /*55f0*/  @!UP0 UIADD3 UR16, UPT, UPT, UR21, 0x200, URZ ;  /* 0x0000020015108890 */ /* 0x000fe2000fffe0ff */
[----:B------:R-:W-:Y:S01]  /*5600*/  VIADD R14, R14, 0x1 ;  /* 0x000000010e0e7836 */ /* 0x000fe20000000000 */
[----:B------:R-:W-:Y:S01]  /*5610*/  VOTEU.ALL UP0, P1 ;  /* 0x0000000000ff7886 */ /* 0x000fe20000800000 */
[----:B------:R-:W-:Y:S04]  /*5620*/  UMOV UR20, UR36 ;  /* 0x0000002400147c82 */ /* 0x000fe80008000000 */
[----:B------:R-:W-:Y:S02]  /*5630*/  IMAD.U32 R10, RZ, RZ, UR5 ;  /* 0x00000005ff0a7e24 */ /* 0x000fe4000f8e00ff */
[----:B------:R-:W-:Y:S03]  /*5640*/  IMAD.U32 R11, RZ, RZ, UR4 ;  /* 0x00000004ff0b7e24 */ /* 0x000fe6000f8e00ff */
[----:B------:R-:W-:Y:S02]  /*5650*/  @!P1 R2UR UR4, R10 ;  /* 0x000000000a0492ca */ /* 0x000fe400000e0000 */
[----:B------:R-:W-:Y:S11]  /*5660*/  @!P1 R2UR UR5, R11 ;  /* 0x000000000b0592ca */ /* 0x000ff600000e0000 */
[----:B------:R-:W-:Y:S02]  /*5670*/  @!UPT UIADD3 URZ, UPT, UPT, URZ, URZ, URZ ;  /* 0x000000fffffff290 */ /* 0x000fe4000fffe0ff */
[----:B------:R1:W-:Y:S01]  /*5680*/  @!UP0 UTMALDG.3D [UR16], [UR4], desc[UR6] ;  /* 0x00000610040085b4 */ /* 0x0003e20008011000 */
[----:B------:R1:W-:Y:S01]  /*5690*/  @!P1 SYNCS.ARRIVE.TRANS64.RED.A0TR RZ, [UR21+0x100], R0 ;  /* 0x00010000ffff99a7 */ /* 0x0003e20008300415 */
[----:B------:R-:W-:Y:S01]  /*56a0*/  SYNCS.ARRIVE.TRANS64.RED.A1T0 RZ, [UR34], RZ ;  /* 0x000000ffffff79a7 */ /* 0x000fe20008100422 */
[----:B------:R-:W3:Y:S02]  /*56b0*/  SYNCS.PHASECHK.TRANS64.TRYWAIT P0, [UR21+0x118], R9 ;  /* 0x00011809ff0075a7 */ /* 0x000ee40008001115 */
[----:B-1-3--:R-:W-:Y:S05]  /*56c0*/  @!P0 BRA `(.L_x_106) ;  /* 0x0000004c002c8947 */ /* 0x00afea0003800000 */
.L_x_196:
[----:B------:R-:W-:Y:S01]  /*56d0*/  @!P1 IADD3 R6, P0, PT, R16, 0x580, RZ ;  /* 0x0000058010069810 */ /* 0x000fe20007f1e0ff */
[----:B------:R-:W-:Y:S01]  /*56e0*/  VOTEU.ALL UP0, P1 ;  /* 0x0000000000ff7886 */ /* 0x000fe20000800000 */
[----:B------:R-:W-:Y:S01]  /*56f0*/  UMOV UR6, 0x0 ;  /* 0x0000000000067882 */ /* 0x000fe20000000000 */
[----:B------:R-:W-:Y:S01]  /*5700*/  UMOV UR7, 0x10000000 ;  /* 0x1000000000077882 */ /* 0x000fe20000000000 */
[----:B------:R-:W-:Y:S01]  /*5710*/  @!P1 R2UR UR5, R6 ;  /* 0x00000000060592ca */ /* 0x000fe200000e0000 */
[----:B-1----:R-:W-:Y:S01]  /*5720*/  @!P1 IMAD.X R0, RZ, RZ, R17, P0 ;  /* 0x000000ffff009224 */ /* 0x002fe200000e0611 */
[----:B------:R-:W-:Y:S01]  /*5730*/  @!UP0 UIADD3 UR10, UPT, UPT, UR18, 0x40, URZ ;  /* 0x00000040120a8890 */ /* 0x000fe2000fffe0ff */
[----:B------:R-:W-:Y:S01]  /*5740*/  ISETP.NE.AND P0, PT, R14, 0x2, PT ;  /* 0x000000020e00780c */ /* 0x000fe20003f05270 */
[----:B------:R-:W-:Y:S01]  /*5750*/  @!UP0 UIADD3 UR8, UPT, UPT, UR21, 0x2200, URZ ;  /* 0x0000220015088890 */ /* 0x000fe2000fffe0ff */
[----:B------:R-:W-:Y:S01]  /*5760*/  LOP3.LUT R15, R15, 0x1, RZ, 0x3c, !PT ;  /* 0x000000010f0f7812 */ /* 0x000fe200078e3cff */
[----:B------:R-:W-:Y:S01]  /*5770*/  @!UP0 UIADD3 UR9, UPT, UPT, UR21, 0x108, URZ ;  /* 0x0000010815098890 */ /* 0x000fe2000fffe0ff */
[----:B------:R-:W-:Y:S01]  /*5780*/  @!P1 R2UR UR4, R0 ;  /* 0x00000000000492ca */ /* 0x000fe200000e0000 */
[----:B------:R-:W-:Y:S01]  /*5790*/  VOTEU.ALL UP0, P1 ;  /* 0x0000000000ff7886 */ /* 0x000fe20000800000 */
[----:B------:R-:W-:Y:S01]  /*57a0*/  UMOV UR11, UR19 ;  /* 0x00000013000b7c82 */ /* 0x000fe20008000000 */
[----:B------:R-:W-:Y:S01]  /*57b0*/  UMOV UR12, UR36 ;  /* 0x00000024000c7c82 */ /* 0x000fe20008000000 */
[----:B------:R-:W-:Y:S01]  /*57c0*/  SEL R0, RZ, 0x1, P0 ;  /* 0x00000001ff007807 */ /* 0x000fe20000000000 */
[----:B------:R-:W-:Y:S01]  /*57d0*/  UIADD3 UR20, UPT, UPT, UR13, UR59, URZ ;  /* 0x0000003b0d147290 */ /* 0x000fe2000fffe0ff */
[----:B------:R-:W-:Y:S01]  /*57e0*/  IMAD.U32 R8, RZ, RZ, UR5 ;  /* 0x00000005ff087e24 */ /* 0x000fe2000f8e00ff */
[----:B------:R-:W-:Y:S01]  /*57f0*/  SEL R14, R14, RZ, P0 ;  /* 0x000000ff0e0e7207 */ /* 0x000fe20000000000 */
[----:B------:R-:W-:Y:S01]  /*5800*/  UIADD3 UR16, UPT, UPT, UR14, UR60, URZ ;  /* 0x0000003c0e107290 */ /* 0x000fe2000fffe0ff */
[----:B------:R-:W-:Y:S01]  /*5810*/  LOP3.LUT R13, R13, R0, RZ, 0x3c, !PT ;  /* 0x000000000d0d7212 */ /* 0x000fe200078e3cff */
[----:B------:R-:W-:Y:S01]  /*5820*/  UPLOP3.LUT UP3, UPT, UPT, UPT, UPT, 0x80, 0x8 ;  /* 0x000000000008789c */ /* 0x000fe20003f6f070 */
[----:B------:R-:W-:Y:S02]  /*5830*/  UMOV UR36, UR26 ;  /* 0x0000001a00247c82 */ /* 0x000fe40008000000 */
[----:B------:R-:W-:Y:S01]  /*5840*/  IMAD.U32 R9, RZ, RZ, UR4 ;  /* 0x00000004ff097e24 */ /* 0x000fe2000f8e00ff */
[----:B------:R-:W-:Y:S04]  /*5850*/  @!P1 R2UR UR4, R8 ;  /* 0x00000000080492ca */ /* 0x000fe800000e0000 */
[----:B------:R-:W-:Y:S11]  /*5860*/  @!P1 R2UR UR5, R9 ;  /* 0x00000000090592ca */ /* 0x000ff600000e0000 */
[----:B------:R-:W-:Y:S02]  /*5870*/  @!UPT UIADD3 URZ, UPT, UPT, URZ, URZ, URZ ;  /* 0x000000fffffff290 */ /* 0x000fe4000fffe0ff */
[----:B------:R3:W-:Y:S01]  /*5880*/  @!UP0 UTMALDG.3D [UR8], [UR4], desc[UR6] ;  /* 0x00000608040085b4 */ /* 0x0007e20008011000 */
[----:B------:R3:W-:Y:S01]  /*5890*/  @!P1 SYNCS.ARRIVE.TRANS64.RED.A0TR RZ, [UR21+0x108], R7 ;  /* 0x00010807ffff99a7 */ /* 0x0007e20008300415 */
[----:B------:R-:W-:Y:S01]  /*58a0*/  SYNCS.ARRIVE.TRANS64.RED.A1T0 RZ, [UR33], RZ ;  /* 0x000000ffffff79a7 */ /* 0x000fe20008100421 */
[----:B------:R-:W-:Y:S05]  /*58b0*/  BRA.U UP1, `(.L_x_107) ;  /* 0xfffffff5012c7547 */ /* 0x000fea000b83ffff */
[----:B------:R-:W-:-:S04]  /*58c0*/  SHF.L.U32 R3, R15, 0x1f, RZ ;  /* 0x0000001f0f037819 */ /* 0x000fc800000006ff */
[----:B------:R-:W1:Y:S02]  /*58d0*/  SYNCS.PHASECHK.TRANS64.TRYWAIT P0, [UR21+0x110], R3 ;  /* 0x00011003ff0075a7 */ /* 0x000e640008001115 */
[----:B-1----:R-:W-:Y:S05]  /*58e0*/  @!P0 BRA `(.L_x_108) ;  /* 0x0000004800bc8947 */ /* 0x002fea0003800000 */
.L_x_198:
[----:B-1----:R-:W-:-:S07]  /*58f0*/  MOV R0, UR21 ;  /* 0x0000001500007c02 */ /* 0x002fce0008000f00 */
.L_x_109:
[----:B-1----:R-:W-:-:S04]  /*5900*/  SHF.L.U32 R3, R15, 0x1f, RZ ;  /* 0x0000001f0f037819 */ /* 0x002fc800000006ff */
[----:B------:R1:W4:Y:S03]  /*5910*/  SYNCS.PHASECHK.TRANS64.TRYWAIT P0, [R0+URZ+0x118], R3 ;  /* 0x00011803000075a7 */ /* 0x00032600080011ff */
[----:B----4-:R-:W-:Y:S05]  /*5920*/  @!P0 NANOSLEEP.SYNCS 0x989680 ;  /* 0x009896800000895d */ /* 0x010fea0003900000 */
[----:B------:R-:W4:Y:S02]  /*5930*/  @!P0 SYNCS.PHASECHK.TRANS64 P0, [R0+URZ+0x118], R3 ;  /* 0x00011803000085a7 */ /* 0x000f2400080010ff */
[----:B--234-:R-:W-:Y:S05]  /*5940*/  @P0 EXIT ;  /* 0x000000000000094d */ /* 0x01cfea0003800000 */
[----:B------:R-:W-:Y:S05]  /*5950*/  BRA `(.L_x_109) ;  /* 0xfffffffc00e87947 */ /* 0x000fea000383ffff */
.L_x_98:
[----:B------:R-:W-:-:S06]  /*5960*/  UISETP.GE.AND UP0, UPT, UR21, 0x4, UPT ;  /* 0x000000041500788c */ /* 0x000fcc000bf06270 */
[----:B------:R-:W-:-:S13]  /*5970*/  PLOP3.LUT P0, PT, PT, PT, UP0, 0x80, 0x8 ;  /* 0x000000000008781c */ /* 0x000fda0003f0f008 */
[----:B-1----:R-:W-:Y:S05]  /*5980*/  @!P0 EXIT ;  /* 0x000000000000894d */ /* 0x002fea0003800000 */
[----:B------:R-:W-:Y:S01]  /*5990*/  BAR.SYNC.DEFER_BLOCKING 0x6, 0xa0 ;  /* 0x0182800000007b1d */ /* 0x000fe20000010000 */
[C---:B------:R-:W-:Y:S01]  /*59a0*/  IMAD.SHL.U32 R4, R177.reuse, 0x40, RZ ;  /* 0x00000040b1047824 */ /* 0x040fe200078e00ff */
[C---:B------:R-:W-:Y:S01]  /*59b0*/  LOP3.LUT R181, R177.reuse, 0x60, RZ, 0xc0, !PT ;  /* 0x00000060b1b57812 */ /* 0x040fe200078ec0ff */
[C---:B------:R-:W-:Y:S01]  /*59c0*/  IMAD.SHL.U32 R137, R177.reuse, 0x8, RZ ;  /* 0x00000008b1897824 */ /* 0x040fe200078e00ff */
[C---:B------:R-:W-:Y:S01]  /*59d0*/  LOP3.LUT R179, R177.reuse, 0x2, RZ, 0xc0, !PT ;  /* 0x00000002b1b37812 */ /* 0x040fe200078ec0ff */
[----:B------:R-:W-:Y:S01]  /*59e0*/  IMAD.U32 R69, R177, 0x10000, RZ ;  /* 0x00010000b1457824 */ /* 0x000fe200078e00ff */
[----:B------:R-:W-:Y:S02]  /*59f0*/  UMOV UR44, 0x400 ;  /* 0x00000400002c7882 */ /* 0x000fe40000000000 */
[----:B------:R-:W1:Y:S01]  /*5a00*/  LDC.64 R158, c[0x0][0x888] ;  /* 0x00022200ff9e7b82 */ /* 0x000e620000000a00 */
[----:B------:R-:W-:Y:S01]  /*5a10*/  ULEA UR44, UR48, UR44, 0x18 ;  /* 0x0000002c302c7291 */ /* 0x000fe2000f8ec0ff */
[----:B------:R-:W-:Y:S01]  /*5a20*/  LOP3.LUT R6, R4, 0x180, RZ, 0xc0, !PT ;  /* 0x0000018004067812 */ /* 0x000fe200078ec0ff */
[----:B------:R-:W-:Y:S01]  /*5a30*/  HFMA2 R165, -RZ, RZ, 0, 0 ;  /* 0x00000000ffa57431 */ /* 0x000fe200000001ff */
[----:B------:R-:W-:Y:S01]  /*5a40*/  LOP3.LUT R69, R69, 0x600000, RZ, 0xc0, !PT ;  /* 0x0060000045457812 */ /* 0x000fe200078ec0ff */
[----:B------:R-:W-:Y:S01]  /*5a50*/  UIADD3 UR4, UPT, UPT, UR44, 0x4200, URZ ;  /* 0x000042002c047890 */ /* 0x000fe2000fffe0ff */
[----:B------:R-:W-:Y:S01]  /*5a60*/  LOP3.LUT R137, R6, 0x30, R137, 0xf8, !PT ;  /* 0x0000003006897812 */ /* 0x000fe200078ef889 */
[----:B------:R-:W-:Y:S01]  /*5a70*/  IMAD.MOV.U32 R68, RZ, RZ, RZ ;  /* 0x000000ffff447224 */ /* 0x000fe200078e00ff */
[----:B------:R-:W2:Y:S01]  /*5a80*/  LDC.64 R160, c[0x0][0x890] ;  /* 0x00022400ffa07b82 */ /* 0x000ea20000000a00 */
[----:B------:R-:W-:-:S02]  /*5a90*/  LOP3.LUT R177, R177, 0x4, RZ, 0xc0, !PT ;  /* 0x00000004b1b17812 */ /* 0x000fc400078ec0ff */
[----:B------:R-:W-:Y:S02]  /*5aa0*/  CS2R R170, SRZ ;  /* 0x0000000000aa7805 */ /* 0x000fe4000001ff00 */
[----:B------:R-:W-:Y:S02]  /*5ab0*/  LOP3.LUT R137, R137, 0x1e40, R4, 0xf8, !PT ;  /* 0x00001e4089897812 */ /* 0x000fe400078ef804 */
[----:B------:R-:W-:Y:S02]  /*5ac0*/  CS2R R168, SRZ ;  /* 0x0000000000a87805 */ /* 0x000fe4000001ff00 */
[----:B------:R-:W-:Y:S01]  /*5ad0*/  IADD3 R176, PT, PT, -R177, 0x2, RZ ;  /* 0x00000002b1b07810 */ /* 0x000fe20007ffe1ff */
[----:B------:R-:W-:Y:S01]  /*5ae0*/  IMAD.MOV R167, RZ, RZ, -R179 ;  /* 0x000000ffffa77224 */ /* 0x000fe200078e0ab3 */
[----:B------:R-:W-:Y:S01]  /*5af0*/  MOV R180, UR4 ;  /* 0x0000000400b47c02 */ /* 0x000fe20008000f00 */
[----:B------:R-:W3:Y:S01]  /*5b00*/  LDC.64 R156, c[0x0][0x8b0] ;  /* 0x00022c00ff9c7b82 */ /* 0x000ee20000000a00 */
[----:B------:R-:W4:Y:S01]  /*5b10*/  LDS R0, [UR44+0x1e0] ;  /* 0x0001e02cff007984 */ /* 0x000f220008000800 */
[----:B------:R-:W-:Y:S01]  /*5b20*/  VIADD R178, R137, UR44 ;  /* 0x0000002c89b27c36 */ /* 0x000fe20008000000 */
[----:B------:R-:W1:Y:S01]  /*5b30*/  LDCU UR57, c[0x0][0x370] ;  /* 0x00006e00ff3977ac */ /* 0x000e620008000800 */
[----:B------:R-:W-:-:S02]  /*5b40*/  IMAD.MOV R166, RZ, RZ, -R177 ;  /* 0x000000ffffa67224 */ /* 0x000fc400078e0ab1 */
[----:B------:R-:W-:Y:S01]  /*5b50*/  VIADD R178, R178, 0x200 ;  /* 0x00000200b2b27836 */ /* 0x000fe20000000000 */
[----:B------:R-:W1:Y:S01]  /*5b60*/  LDCU.64 UR62, c[0x0][0x348] ;  /* 0x00006900ff3e77ac */ /* 0x000e620008000a00 */
[----:B------:R-:W1:Y:S01]  /*5b70*/  LDC.64 R138, c[0x0][0x8a8] ;  /* 0x00022a00ff8a7b82 */ /* 0x000e620000000a00 */
[----:B------:R-:W1:Y:S01]  /*5b80*/  LDCU UR43, c[0x0][0xb0c] ;  /* 0x00016180ff2b77ac */ /* 0x000e620008000800 */
[----:B------:R-:W1:Y:S01]  /*5b90*/  LDCU UR39, c[0x0][0xb30] ;  /* 0x00016600ff2777ac */ /* 0x000e620008000800 */
[----:B------:R-:W1:Y:S01]  /*5ba0*/  LDCU.64 UR46, c[0x0][0x888] ;  /* 0x00011100ff2e77ac */ /* 0x000e620008000a00 */
[----:B------:R-:W1:Y:S01]  /*5bb0*/  LDCU.64 UR40, c[0x0][0xb28] ;  /* 0x00016500ff2877ac */ /* 0x000e620008000a00 */
[----:B------:R-:W1:Y:S01]  /*5bc0*/  LDCU.128 UR52, c[0x0][0xb10] ;  /* 0x00016200ff3477ac */ /* 0x000e620008000c00 */
[----:B------:R-:W1:Y:S01]  /*5bd0*/  LDCU UR56, c[0x0][0x374] ;  /* 0x00006e80ff3877ac */ /* 0x000e620008000800 */
[----:B------:R-:W-:Y:S01]  /*5be0*/  UIADD3 UR61, UPT, UPT, UR44, 0x200, URZ ;  /* 0x000002002c3d7890 */ /* 0x000fe2000fffe0ff */
[----:B--2-4-:R-:W-:-:S11]  /*5bf0*/  IMAD.IADD R69, R0, 0x1, R69 ;  /* 0x0000000100457824 */ /* 0x014fd600078e0245 */
.L_x_136:
[C---:B------:R-:W-:Y:S02]  /*5c00*/  LEA R3, R165.reuse, UR44, 0x3 ;  /* 0x0000002ca5037c11 */ /* 0x040fe4000f8e18ff */
[----:B------:R-:W-:Y:S02]  /*5c10*/  SHF.L.U32 R0, R170, 0x1f, RZ ;  /* 0x0000001faa007819 */ /* 0x000fe400000006ff */
[----:B------:R-:W-:Y:S02]  /*5c20*/  LEA R5, R165, UR44, 0x4 ;  /* 0x0000002ca5057c11 */ /* 0x000fe4000f8e20ff */
[----:B------:R-:W2:Y:S02]  /*5c30*/  SYNCS.PHASECHK.TRANS64.TRYWAIT P0, [R3+URZ+0x130], R0 ;  /* 0x00013000030075a7 */ /* 0x000ea400080011ff */
[----:B-12---:R-:W-:Y:S05]  /*5c40*/  @!P0 BRA `(.L_x_110) ;  /* 0x0000004400fc8947 */ /* 0x006fea0003800000 */
.L_x_199:
[----:B------:R-:W4:Y:S01]  /*5c50*/  LDS.128 R4, [R5+0x1c0] ;  /* 0x0001c00005047984 */ /* 0x000f220000000c00 */
[----:B------:R-:W-:Y:S01]  /*5c60*/  UISETP.GE.AND UP0, UPT, UR42, 0x1, UPT ;  /* 0x000000012a00788c */ /* 0x000fe2000bf06270 */
[----:B------:R-:W-:Y:S01]  /*5c70*/  @!PT LDS RZ, [RZ] ;  /* 0x00000000fffff984 */ /* 0x000fe20000000800 */
[----:B------:R-:W-:Y:S01]  /*5c80*/  @!PT LDS RZ, [RZ] ;  /* 0x00000000fffff984 */ /* 0x000fe20000000800 */
[----:B------:R-:W-:Y:S01]  /*5c90*/  @!PT LDS RZ, [RZ] ;  /* 0x00000000fffff984 */ /* 0x000fe20000000800 */
[----:B------:R-:W-:Y:S01]  /*5ca0*/  @!PT LDS RZ, [RZ] ;  /* 0x00000000fffff984 */ /* 0x000fe20000000800 */
[----:B------:R1:W-:Y:S06]  /*5cb0*/  MEMBAR.ALL.CTA ;  /* 0x0000000000007992 */ /* 0x0003ec0000008000 */
[----:B-1----:R-:W1:Y:S01]  /*5cc0*/  FENCE.VIEW.ASYNC.S ;  /* 0x00000000000073c6 */ /* 0x002e620000000000 */
[----:B----4-:R-:W-:Y:S11]  /*5cd0*/  LOP3.LUT P0, RZ, R6, 0x1, RZ, 0xc0, !PT ;  /* 0x0000000106ff7812 */ /* 0x010ff6000780c0ff */
[----:B------:R-:W-:Y:S02]  /*5ce0*/  @!UPT UIADD3 URZ, UPT, UPT, URZ, URZ, URZ ;  /* 0x000000fffffff290 */ /* 0x000fe4000fffe0ff */
[----:B-1----:R-:W-:Y:S01]  /*5cf0*/  VOTEU.ANY UP1, P0 ;  /* 0x0000000000ff7886 */ /* 0x002fe20000020100 */
[----:B------:R-:W-:Y:S01]  /*5d00*/  PLOP3.LUT P0, PT, PT, PT, UP1, 0x80, 0x8 ;  /* 0x000000000008781c */ /* 0x000fe20003f0f018 */
[----:B------:R-:W-:Y:S11]  /*5d10*/  UP2UR UR45, UPR, URZ, 0x2 ;  /* 0x00000002ff2d7883 */ /* 0x000ff60008000000 */
[----:B------:R-:W-:Y:S01]  /*5d20*/  @!UPT UIADD3 URZ, UPT, UPT, URZ, URZ, URZ ;  /* 0x000000fffffff290 */ /* 0x000fe2000fffe0ff */
[----:B--2---:R-:W-:Y:S02]  /*5d30*/  @P0 SHF.R.U32.HI R0, RZ, 0x10, R5 ;  /* 0x00000010ff000819 */ /* 0x004fe40000011605 */
        /* <DEDUP_REMOVED lines=12> */
[----:B------:R-:W2:Y:S01]  /*5e00*/  LDCU UR12, c[0x0][0xb20] ;  /* 0x00016400ff0c77ac */ /* 0x000ea20008000800 */
[----:B------:R-:W-:Y:S02]  /*5e10*/  UIMAD.WIDE.U32 UR4, UR56, UR55, URZ ;  /* 0x00000037380472a5 */ /* 0x000fe4000f8e00ff */
[----:B------:R-:W-:Y:S02]  /*5e20*/  UIMAD.WIDE.U32 UR6, UR57, UR52, URZ ;  /* 0x00000034390672a5 */ /* 0x000fe4000f8e00ff */
[----:B------:R-:W-:Y:S02]  /*5e30*/  UISETP.NE.AND UP0, UPT, UR54, 0x1, UPT ;  /* 0x000000013600788c */ /* 0x000fe4000bf05270 */
[----:B------:R-:W-:Y:S02]  /*5e40*/  UIMAD.WIDE.U32 UR8, UR37, UR55, URZ ;  /* 0x00000037250872a5 */ /* 0x000fe4000f8e00ff */
[----:B------:R-:W-:Y:S02]  /*5e50*/  UIMAD.WIDE.U32 UR10, UR38, UR52, URZ ;  /* 0x00000034260a72a5 */ /* 0x000fe4000f8e00ff */
[----:B------:R-:W-:Y:S02]  /*5e60*/  UISETP.NE.AND UP1, UPT, UR43, 0x1, UPT ;  /* 0x000000012b00788c */ /* 0x000fe4000bf25270 */
[----:B------:R-:W-:Y:S01]  /*5e70*/  UISETP.NE.AND UP2, UPT, UR42, 0x1, UPT ;  /* 0x000000012a00788c */ /* 0x000fe2000bf45270 */
[----:B------:R-:W-:Y:S02]  /*5e80*/  UMOV UR4, UR5 ;  /* 0x0000000500047c82 */ /* 0x000fe40008000000 */
[----:B--2---:R-:W-:Y:S03]  /*5e90*/  USHF.R.U32.HI UR5, URZ, UR12, UR4 ;  /* 0x0000000cff057299 */ /* 0x004fe60008011604 */
[----:B------:R-:W-:Y:S02]  /*5ea0*/  UMOV UR4, UR7 ;  /* 0x0000000700047c82 */ /* 0x000fe40008000000 */
[----:B------:R-:W-:Y:S02]  /*5eb0*/  USHF.R.U32.HI UR7, URZ, UR53, UR4 ;  /* 0x00000035ff077299 */ /* 0x000fe40008011604 */
[----:B------:R-:W-:Y:S02]  /*5ec0*/  USEL UR4, UR56, UR5, !UP0 ;  /* 0x0000000538047287 */ /* 0x000fe4000c000000 */
[----:B------:R-:W-:Y:S01]  /*5ed0*/  USEL UR7, UR57, UR7, !UP1 ;  /* 0x0000000739077287 */ /* 0x000fe2000c800000 */
[----:B------:R-:W-:Y:S01]  /*5ee0*/  UMOV UR5, UR9 ;  /* 0x0000000900057c82 */ /* 0x000fe20008000000 */
[----:B------:R-:W-:Y:S02]  /*5ef0*/  UIMAD.WIDE.U32 UR8, UR4, UR40, URZ ;  /* 0x00000028040872a5 */ /* 0x000fe4000f8e00ff */
[----:B------:R-:W-:Y:S03]  /*5f00*/  USHF.R.U32.HI UR6, URZ, UR12, UR5 ;  /* 0x0000000cff067299 */ /* 0x000fe60008011605 */
[----:B------:R-:W-:Y:S01]  /*5f10*/  UMOV UR5, UR11 ;  /* 0x0000000b00057c82 */ /* 0x000fe20008000000 */
[----:B------:R-:W-:Y:S02]  /*5f20*/  UIMAD.WIDE.U32 UR10, UR7, UR40, URZ ;  /* 0x00000028070a72a5 */ /* 0x000fe4000f8e00ff */
[----:B------:R-:W-:Y:S02]  /*5f30*/  USHF.R.U32.HI UR12, URZ, UR53, UR5 ;  /* 0x00000035ff0c7299 */ /* 0x000fe40008011605 */
[----:B------:R-:W-:Y:S01]  /*5f40*/  USEL UR6, UR37, UR6, !UP0 ;  /* 0x0000000625067287 */ /* 0x000fe2000c000000 */
[----:B------:R-:W-:Y:S02]  /*5f50*/  UMOV UR5, UR9 ;  /* 0x0000000900057c82 */ /* 0x000fe40008000000 */
[----:B------:R-:W-:Y:S01]  /*5f60*/  UMOV UR10, UR11 ;  /* 0x0000000b000a7c82 */ /* 0x000fe20008000000 */
[----:B------:R-:W-:Y:S02]  /*5f70*/  @UP2 USHF.R.U32.HI UR4, URZ, UR41, UR5 ;  /* 0x00000029ff042299 */ /* 0x000fe40008011605 */
[----:B------:R-:W-:Y:S02]  /*5f80*/  @UP2 USHF.R.U32.HI UR7, URZ, UR41, UR10 ;  /* 0x00000029ff072299 */ /* 0x000fe4000801160a */
[----:B------:R-:W-:Y:S02]  /*5f90*/  UIMAD UR4, UR42, UR4, URZ ;  /* 0x000000042a0472a4 */ /* 0x000fe4000f8e02ff */
[----:B------:R-:W-:Y:S02]  /*5fa0*/  UIMAD.WIDE.U32 UR10, UR6, UR40, URZ ;  /* 0x00000028060a72a5 */ /* 0x000fe4000f8e00ff */
[----:B------:R-:W-:Y:S02]  /*5fb0*/  USEL UR5, UR38, UR12, !UP1 ;  /* 0x0000000c26057287 */ /* 0x000fe4000c800000 */
[----:B------:R-:W-:Y:S02]  /*5fc0*/  UIMAD UR8, UR42, UR7, URZ ;  /* 0x000000072a0872a4 */ /* 0x000fe4000f8e02ff */
[----:B------:R-:W-:Y:S03]  /*5fd0*/  UISETP.GE.AND UP0, UPT, UR6, UR4, UPT ;  /* 0x000000040600728c */ /* 0x000fe6000bf06270 */
[----:B------:R-:W-:Y:S01]  /*5fe0*/  UMOV UR4, UR11 ;  /* 0x0000000b00047c82 */ /* 0x000fe20008000000 */
[----:B------:R-:W-:Y:S02]  /*5ff0*/  UISETP.GE.OR UP0, UPT, UR5, UR8, UP0 ;  /* 0x000000080500728c */ /* 0x000fe40008706670 */
[----:B------:R-:W-:Y:S02]  /*6000*/  USHF.R.U32.HI UR4, URZ, UR41, UR4 ;  /* 0x00000029ff047299 */ /* 0x000fe40008011604 */
[----:B------:R-:W-:Y:S02]  /*6010*/  UIMAD.WIDE.U32 UR8, UR5, UR40, URZ ;  /* 0x00000028050872a5 */ /* 0x000fe4000f8e00ff */
[----:B------:R-:W-:Y:S02]  /*6020*/  USEL UR11, UR6, UR4, !UP2 ;  /* 0x00000004060b7287 */ /* 0x000fe4000d000000 */
[----:B------:R-:W-:Y:S02]  /*6030*/  UIADD3 UR8, UPT, UPT, -UR5, URZ, URZ ;  /* 0x000000ff05087290 */ /* 0x000fe4000fffe1ff */
[----:B------:R-:W-:Y:S01]  /*6040*/  UIADD3 UR10, UPT, UPT, -UR11, URZ, URZ ;  /* 0x000000ff0b0a7290 */ /* 0x000fe2000fffe1ff */
[----:B------:R-:W-:Y:S01]  /*6050*/  @!UP0 UMOV UR4, UR9 ;  /* 0x0000000900048c82 */ /* 0x000fe20008000000 */
[----:B------:R-:W-:Y:S02]  /*6060*/  UIADD3 UR9, UPT, UPT, -UR6, URZ, URZ ;  /* 0x000000ff06097290 */ /* 0x000fe4000fffe1ff */
[----:B------:R-:W-:Y:S02]  /*6070*/  @!UP0 USHF.R.U32.HI UR4, URZ, UR41, UR4 ;  /* 0x00000029ff048299 */ /* 0x000fe40008011604 */
[----:B------:R-:W-:Y:S02]  /*6080*/  UIMAD UR10, UR42, UR10, UR6 ;  /* 0x0000000a2a0a72a4 */ /* 0x000fe4000f8e0206 */
[----:B------:R-:W-:Y:S04]  /*6090*/  @!UP0 USEL UR4, UR5, UR4, !UP2 ;  /* 0x0000000405048287 */ /* 0x000fe8000d000000 */
[----:B------:R-:W-:Y:S02]  /*60a0*/  @!UP0 UIMAD UR10, UR7, UR10, UR4 ;  /* 0x0000000a070a82a4 */ /* 0x000fe4000f8e0204 */
[----:B------:R-:W-:Y:S02]  /*60b0*/  @!UP0 UIADD3 UR11, UPT, UPT, UR11, -UR4, URZ ;  /* 0x800000040b0b8290 */ /* 0x000fe4000fffe0ff */
[----:B------:R-:W-:Y:S02]  /*60c0*/  UIMAD UR7, UR43, UR8, UR38 ;  /* 0x000000082b0772a4 */ /* 0x000fe4000f8e0226 */
[----:B------:R-:W-:Y:S02]  /*60d0*/  @!UP0 UIMAD UR6, UR11, UR42, UR5 ;  /* 0x0000002a0b0682a4 */ /* 0x000fe4000f8e0205 */
[----:B------:R-:W-:Y:S01]  /*60e0*/  UIMAD UR4, UR54, UR9, UR37 ;  /* 0x00000009360472a4 */ /* 0x000fe2000f8e0225 */
[----:B------:R-:W-:Y:S02]  /*60f0*/  @!UP0 UMOV UR5, UR10 ;  /* 0x0000000a00058c82 */ /* 0x000fe40008000000 */
[----:B------:R-:W-:Y:S02]  /*6100*/  UIMAD UR38, UR5, UR43, UR7 ;  /* 0x0000002b052672a4 */ /* 0x000fe4000f8e0207 */
[----:B------:R-:W-:Y:S11]  /*6110*/  UIMAD UR37, UR6, UR54, UR4 ;  /* 0x00000036062572a4 */ /* 0x000ff6000f8e0204 */
[----:B------:R-:W-:Y:S01]  /*6120*/  @!UPT UIADD3 URZ, UPT, UPT, URZ, URZ, URZ ;  /* 0x000000fffffff290 */ /* 0x000fe2000fffe0ff */
.L_x_111:
[----:B------:R-:W-:Y:S01]  /*6130*/  UISETP.NE.AND UP0, UPT, UR39, 0x1, UPT ;  /* 0x000000012700788c */ /* 0x000fe2000bf05270 */
[----:B------:R-:W-:Y:S01]  /*6140*/  IADD3 R165, PT, PT, R165, 0x1, RZ ;  /* 0x00000001a5a57810 */ /* 0x000fe20007ffe0ff */
[----:B------:R-:W-:Y:S02]  /*6150*/  USHF.L.U32 UR50, UR16, 0x7, URZ ;  /* 0x0000000710327899 */ /* 0x000fe400080006ff */
[----:B------:R-:W-:Y:S07]  /*6160*/  USHF.L.U32 UR49, UR20, 0x7, URZ ;  /* 0x0000000714317899 */ /* 0x000fee00080006ff */
[----:B------:R-:W2:Y:S01]  /*6170*/  @!UP0 LDCU.128 UR12, c[0x0][0xb10] ;  /* 0x00016200ff0c87ac */ /* 0x000ea20008000c00 */
[----:B------:R-:W4:Y:S01]  /*6180*/  @!UP0 LDCU UR5, c[0x0][0xb0c] ;  /* 0x00016180ff0587ac */ /* 0x000f220008000800 */
[----:B------:R-:W3:Y:S01]  /*6190*/  @!UP0 LDCU UR10, c[0x0][0xb20] ;  /* 0x00016400ff0a87ac */ /* 0x000ee20008000800 */
[----:B--2---:R-:W-:Y:S02]  /*61a0*/  UIMAD.WIDE.U32 UR8, UR38, UR12, URZ ;  /* 0x0000000c260872a5 */ /* 0x004fe4000f8e00ff */
[----:B------:R-:W-:Y:S02]  /*61b0*/  UIMAD.WIDE.U32 UR6, UR37, UR15, URZ ;  /* 0x0000000f250672a5 */ /* 0x000fe4000f8e00ff */
[----:B------:R-:W-:Y:S03]  /*61c0*/  @!UP0 UISETP.NE.AND UP1, UPT, UR14, 0x1, UPT ;  /* 0x000000010e00888c */ /* 0x000fe6000bf25270 */
[----:B------:R-:W-:Y:S01]  /*61d0*/  @!UP0 UMOV UR4, UR9 ;  /* 0x0000000900048c82 */ /* 0x000fe20008000000 */
[----:B----4-:R-:W-:Y:S02]  /*61e0*/  @!UP0 UISETP.NE.AND UP2, UPT, UR5, 0x1, UPT ;  /* 0x000000010500888c */ /* 0x010fe4000bf45270 */
[----:B------:R-:W-:Y:S01]  /*61f0*/  @!UP0 USHF.R.U32.HI UR4, URZ, UR13, UR4 ;  /* 0x0000000dff048299 */ /* 0x000fe20008011604 */
[----:B------:R-:W-:Y:S02]  /*6200*/  @!UP0 UMOV UR6, UR7 ;  /* 0x0000000700068c82 */ /* 0x000fe40008000000 */
[----:B---3--:R-:W-:Y:S02]  /*6210*/  @!UP0 USHF.R.U32.HI UR6, URZ, UR10, UR6 ;  /* 0x0000000aff068299 */ /* 0x008fe40008011606 */
[----:B------:R-:W-:Y:S02]  /*6220*/  @!UP0 USEL UR7, UR38, UR4, !UP2 ;  /* 0x0000000426078287 */ /* 0x000fe4000d000000 */
[----:B------:R-:W-:Y:S04]  /*6230*/  @!UP0 USEL UR6, UR37, UR6, !UP1 ;  /* 0x0000000625068287 */ /* 0x000fe8000c800000 */
[----:B------:R-:W-:Y:S02]  /*6240*/  @!UP0 UIADD3 UR4, UPT, UPT, -UR7, UR6, URZ ;  /* 0x0000000607048290 */ /* 0x000fe4000fffe1ff */
[----:B------:R-:W-:Y:S02]  /*6250*/  @!UP0 UIADD3 UR6, UPT, UPT, UR7, -UR6, URZ ;  /* 0x8000000607068290 */ /* 0x000fe4000fffe0ff */
[----:B------:R-:W-:Y:S02]  /*6260*/  @!UP0 UIMAD UR38, UR4, UR5, UR38 ;  /* 0x00000005042682a4 */ /* 0x000fe4000f8e0226 */
[----:B------:R-:W-:Y:S02]  /*6270*/  @!UP0 UIMAD UR37, UR6, UR14, UR37 ;  /* 0x0000000e062582a4 */ /* 0x000fe4000f8e0225 */
[----:B------:R-:W-:Y:S09]  /*6280*/  ULOP3.LUT UP0, URZ, UR61, 0x1b0, URZ, 0xc0, !UPT ;  /* 0x000001b03dff7892 */ /* 0x000ff2000f80c0ff */
[----:B------:R-:W-:Y:S05]  /*6290*/  BRA.U !UP0, `(.L_x_112) ;  /* 0x0000000108407547 */ /* 0x000fea000b800000 */
[----:B------:R-:W2:Y:S01]  /*62a0*/  LDCU.64 UR8, c[0x4][0x80] ;  /* 0x01001000ff0877ac */ /* 0x000ea20008000a00 */
[----:B------:R-:W-:Y:S01]  /*62b0*/  MOV R3, 0x0 ;  /* 0x0000000000037802 */ /* 0x000fe20000000f00 */
[----:B------:R-:W-:Y:S02]  /*62c0*/  HFMA2 R12, -RZ, RZ, 0, 5.9604644775390625e-08 ;  /* 0x00000001ff0c7431 */ /* 0x000fe400000001ff */
[----:B------:R-:W-:Y:S02]  /*62d0*/  IMAD.MOV.U32 R8, RZ, RZ, 0x70 ;  /* 0x00000070ff087424 */ /* 0x000fe400078e00ff */
[----:B------:R-:W-:Y:S01]  /*62e0*/  IMAD.MOV.U32 R13, RZ, RZ, RZ ;  /* 0x000000ffff0d7224 */ /* 0x000fe200078e00ff */
[----:B------:R-:W3:Y:S01]  /*62f0*/  LDCU.64 UR6, c[0x4][0x88] ;  /* 0x01001100ff0677ac */ /* 0x000ee20008000a00 */
[----:B------:R-:W4:Y:S01]  /*6300*/  LDC.64 R2, c[0x4][R3] ;  /* 0x0100000003027b82 */ /* 0x000f220000000a00 */
[----:B------:R-:W1:Y:S01]  /*6310*/  LDCU.64 UR4, c[0x4][0x8] ;  /* 0x01000100ff0477ac */ /* 0x000e620008000a00 */
[----:B--2---:R-:W-:Y:S01]  /*6320*/  MOV R5, UR9 ;  /* 0x0000000900057c02 */ /* 0x004fe20008000f00 */
[----:B------:R-:W-:Y:S01]  /*6330*/  IMAD.U32 R4, RZ, RZ, UR8 ;  /* 0x00000008ff047e24 */ /* 0x000fe2000f8e00ff */
[----:B---3--:R-:W-:Y:S01]  /*6340*/  MOV R7, UR7 ;  /* 0x0000000700077c02 */ /* 0x008fe20008000f00 */
[----:B------:R-:W-:Y:S01]  /*6350*/  IMAD.U32 R6, RZ, RZ, UR6 ;  /* 0x00000006ff067e24 */ /* 0x000fe2000f8e00ff */
[----:B-1----:R-:W-:Y:S01]  /*6360*/  MOV R11, UR5 ;  /* 0x00000005000b7c02 */ /* 0x002fe20008000f00 */
[----:B------:R-:W-:Y:S02]  /*6370*/  IMAD.U32 R10, RZ, RZ, UR4 ;  /* 0x00000004ff0a7e24 */ /* 0x000fe4000f8e00ff */
[----:B------:R-:W-:Y:S07]  /*6380*/  LEPC R20, `(.L_x_112) ;  /* 0x000000001014794e */ /* 0x000fee0000000000 */
[----:B----45:R-:W-:Y:S05]  /*6390*/  CALL.ABS.NOINC R2 ;  /* 0x0000000002007343 */ /* 0x030fea0003c00000 */
.L_x_112:
[----:B------:R-:W-:Y:S01]  /*63a0*/  LOP3.LUT P0, RZ, R180, 0x1b0, RZ, 0xc0, !PT ;  /* 0x000001b0b4ff7812 */ /* 0x000fe2000780c0ff */
[----:B------:R-:W-:Y:S11]  /*63b0*/  BSSY.RECONVERGENT B6, `(.L_x_113) ;  /* 0x0000013000067945 */ /* 0x000ff60003800200 */
[----:B------:R-:W-:Y:S01]  /*63c0*/  @!UPT UIADD3 URZ, UPT, UPT, URZ, URZ, URZ ;  /* 0x000000fffffff290 */ /* 0x000fe2000fffe0ff */
[----:B------:R-:W-:Y:S05]  /*63d0*/  @!P0 BRA `(.L_x_114) ;  /* 0x0000000000408947 */ /* 0x000fea0003800000 */
        /* <DEDUP_REMOVED lines=16> */
.L_x_114:
[----:B------:R-:W-:Y:S05]  /*64e0*/  BSYNC.RECONVERGENT B6 ;  /* 0x0000000000067941 */ /* 0x000fea0003800200 */
.L_x_113:
[----:B------:R-:W-:Y:S02]  /*64f0*/  ISETP.NE.U32.AND P0, PT, RZ, UR46, PT ;  /* 0x0000002eff007c0c */ /* 0x000fe4000bf05070 */
[C---:B------:R-:W-:Y:S02]  /*6500*/  ISETP.NE.U32.AND P4, PT, R160.reuse, RZ, PT ;  /* 0x000000ffa000720c */ /* 0x040fe40003f85070 */
[----:B------:R-:W-:Y:S02]  /*6510*/  ISETP.NE.U32.AND P1, PT, R160, RZ, PT ;  /* 0x000000ffa000720c */ /* 0x000fe40003f25070 */
[----:B------:R-:W-:Y:S02]  /*6520*/  ISETP.NE.AND.EX P0, PT, RZ, UR47, PT, P0 ;  /* 0x0000002fff007c0c */ /* 0x000fe4000bf05300 */
[C---:B------:R-:W-:Y:S02]  /*6530*/  ISETP.NE.AND.EX P4, PT, R161.reuse, RZ, PT, P4 ;  /* 0x000000ffa100720c */ /* 0x040fe40003f85340 */
[----:B------:R-:W-:Y:S02]  /*6540*/  ISETP.NE.AND.EX P1, PT, R161, RZ, P0, P1 ;  /* 0x000000ffa100720c */ /* 0x000fe40000725310 */
[----:B------:R-:W-:Y:S02]  /*6550*/  ISETP.NE.U32.AND P5, PT, R156, RZ, PT ;  /* 0x000000ff9c00720c */ /* 0x000fe40003fa5070 */
[----:B------:R-:W-:Y:S02]  /*6560*/  ISETP.NE.U32.AND P2, PT, RZ, UR46, PT ;  /* 0x0000002eff007c0c */ /* 0x000fe4000bf45070 */
[----:B------:R-:W-:Y:S02]  /*6570*/  PLOP3.LUT P0, PT, PT, PT, PT, 0x8, 0x80 ;  /* 0x000000000080781c */ /* 0x000fe40003f0e170 */
[----:B------:R-:W-:Y:S02]  /*6580*/  ISETP.NE.AND.EX P5, PT, R157, RZ, PT, P5 ;  /* 0x000000ff9d00720c */ /* 0x000fe40003fa5350 */
[----:B------:R-:W-:Y:S03]  /*6590*/  ISETP.NE.AND.EX P2, PT, RZ, UR47, PT, P2 ;  /* 0x0000002fff007c0c */ /* 0x000fe6000bf45320 */
[----:B------:R-:W-:Y:S01]  /*65a0*/  @!P1 PLOP3.LUT P0, PT, P4, PT, PT, 0x80, 0x8 ;  /* 0x000000000008981c */ /* 0x000fe2000270f070 */
[----:B------:R-:W-:Y:S01]  /*65b0*/  @!UPT UIADD3 URZ, UPT, UPT, URZ, URZ, URZ ;  /* 0x000000fffffff290 */ /* 0x000fe2000fffe0ff */
[----:B------:R-:W-:Y:S11]  /*65c0*/  @!P4 BRA `(.L_x_115) ;  /* 0x000000000030c947 */ /* 0x000ff60003800000 */
[----:B------:R-:W-:Y:S01]  /*65d0*/  ISETP.NE.U32.AND P3, PT, R158, RZ, PT ;  /* 0x000000ff9e00720c */ /* 0x000fe20003f65070 */
[----:B------:R-:W2:Y:S01]  /*65e0*/  LDCU.64 UR4, c[0x0][0x358] ;  /* 0x00006b00ff0477ac */ /* 0x000ea20008000a00 */
[----:B------:R-:W-:Y:S02]  /*65f0*/  IMAD.MOV.U32 R162, RZ, RZ, 0x1 ;  /* 0x00000001ffa27424 */ /* 0x000fe400078e00ff */
[----:B------:R-:W-:Y:S11]  /*6600*/  ISETP.NE.AND.EX P3, PT, R159, RZ, PT, P3 ;  /* 0x000000ff9f00720c */ /* 0x000ff60003f65330 */
[----:B------:R-:W-:Y:S02]  /*6610*/  @!UPT UIADD3 URZ, UPT, UPT, URZ, URZ, URZ ;  /* 0x000000fffffff290 */ /* 0x000fe4000fffe0ff */
[----:B------:R-:W3:Y:S01]  /*6620*/  @P3 LDC.64 R2, c[0x0][0x888] ;  /* 0x00022200ff023b82 */ /* 0x000ee20000000a00 */
[----:B-1----:R-:W-:Y:S04]  /*6630*/  @P3 IMAD R0, R160, UR36, RZ ;  /* 0x00000024a0003c24 */ /* 0x002fe8000f8e02ff */
[----:B---3--:R-:W-:Y:S04]  /*6640*/  @P3 IMAD.WIDE R2, R0, 0x4, R2 ;  /* 0x0000000400023825 */ /* 0x008fe800078e0202 */
[----:B------:R-:W-:Y:S01]  /*6650*/  HFMA2 R0, -RZ, RZ, 0, 5.9604644775390625e-08 ;  /* 0x00000001ff007431 */ /* 0x000fe200000001ff */
[----:B--2--5:R2:W5:Y:S04]  /*6660*/  @P3 LDG.E R73, desc[UR4][R2.64] ;  /* 0x0000000402493981 */ /* 0x024568000c1e1900 */
[----:B------:R-:W-:Y:S01]  /*6670*/  @!P3 PRMT R162, R0, 0x7610, R162 ;  /* 0x0000761000a2b816 */ /* 0x000fe200000000a2 */
[----:B--2---:R-:W3:Y:S06]  /*6680*/  @!P3 LDC R73, c[0x0][0x880] ;  /* 0x00022000ff49bb82 */ /* 0x004eec0000000800 */
.L_x_115:
[----:B------:R-:W-:Y:S05]  /*6690*/  @!P5 BRA `(.L_x_116) ;  /* 0x000000000024d947 */ /* 0x000fea0003800000 */
[----:B------:R-:W-:Y:S01]  /*66a0*/  ISETP.NE.U32.AND P3, PT, R138, RZ, PT ;  /* 0x000000ff8a00720c */ /* 0x000fe20003f65070 */
[----:B------:R-:W2:Y:S03]  /*66b0*/  LDCU.64 UR4, c[0x0][0x358] ;  /* 0x00006b00ff0477ac */ /* 0x000ea60008000a00 */
[----:B------:R-:W-:Y:S11]  /*66c0*/  ISETP.NE.AND.EX P3, PT, R139, RZ, PT, P3 ;  /* 0x000000ff8b00720c */ /* 0x000ff60003f65330 */
[----:B------:R-:W-:Y:S02]  /*66d0*/  @!UPT UIADD3 URZ, UPT, UPT, URZ, URZ, URZ ;  /* 0x000000fffffff290 */ /* 0x000fe4000fffe0ff */
[----:B------:R-:W4:Y:S01]  /*66e0*/  @P3 LDC.64 R2, c[0x0][0x8a8] ;  /* 0x00022a00ff023b82 */ /* 0x000f220000000a00 */
[----:B-1----:R-:W-:Y:S04]  /*66f0*/  @P3 IMAD R0, R156, UR36, RZ ;  /* 0x000000249c003c24 */ /* 0x002fe8000f8e02ff */
[----:B----4-:R-:W-:Y:S05]  /*6700*/  @P3 IMAD.WIDE R2, R0, 0x4, R2 ;  /* 0x0000000400023825 */ /* 0x010fea00078e0202 */
[----:B--2--5:R2:W5:Y:S02]  /*6710*/  @P3 LDG.E R70, desc[UR4][R2.64] ;  /* 0x0000000402463981 */ /* 0x024564000c1e1900 */
[----:B--2---:R-:W4:Y:S02]  /*6720*/  @!P3 LDC R70, c[0x0][0x8a0] ;  /* 0x00022800ff46bb82 */ /* 0x004f240000000800 */
.L_x_116:
[----:B---3-5:R-:W-:Y:S01]  /*6730*/  FSETP.NEU.AND P3, PT, R73, RZ, PT ;  /* 0x000000ff4900720b */ /* 0x028fe20003f6d000 */
[----:B------:R-:W-:Y:S01]  /*6740*/  BSSY B1, `(.L_x_117) ;  /* 0x0000046000017945 */ /* 0x000fe20003800000 */
[----:B------:R-:W-:Y:S01]  /*6750*/  SEL R7, RZ, 0xffffffff, P2 ;  /* 0xffffffffff077807 */ /* 0x000fe20001000000 */
[----:B------:R-:W-:Y:S01]  /*6760*/  IMAD.MOV.U32 R193, RZ, RZ, 0x1 ;  /* 0x00000001ffc17424 */ /* 0x000fe200078e00ff */
[----:B-1----:R-:W-:Y:S01]  /*6770*/  @!P1 SEL R0, RZ, 0xffffffff, P3 ;  /* 0xffffffffff009807 */ /* 0x002fe20001800000 */
[----:B------:R-:W-:Y:S01]  /*6780*/  IMAD R71, R68, 0x80, R69 ;  /* 0x0000008044477824 */ /* 0x000fe200078e0245 */
[----:B------:R-:W-:Y:S02]  /*6790*/  LOP3.LUT P2, RZ, R162, 0xff, RZ, 0xc0, !PT ;  /* 0x000000ffa2ff7812 */ /* 0x000fe4000784c0ff */
[----:B------:R-:W-:Y:S02]  /*67a0*/  CS2R R154, SRZ ;  /* 0x00000000009a7805 */ /* 0x000fe4000001ff00 */
[----:B------:R-:W-:Y:S02]  /*67b0*/  LEA R3, R169, UR44, 0x3 ;  /* 0x0000002ca9037c11 */ /* 0x000fe4000f8e18ff */
[----:B------:R-:W-:Y:S02]  /*67c0*/  CS2R R152, SRZ ;  /* 0x0000000000987805 */ /* 0x000fe4000001ff00 */
[----:B------:R-:W-:Y:S02]  /*67d0*/  @P0 SEL R0, R7, R0, !P2 ;  /* 0x0000000007000207 */ /* 0x000fe40005000000 */
[----:B------:R-:W-:Y:S02]  /*67e0*/  CS2R R150, SRZ ;  /* 0x0000000000967805 */ /* 0x000fe4000001ff00 */
[----:B------:R-:W-:Y:S02]  /*67f0*/  LEA R164, R68, UR44, 0x3 ;  /* 0x0000002c44a47c11 */ /* 0x000fe4000f8e18ff */
[----:B------:R-:W-:Y:S02]  /*6800*/  CS2R R148, SRZ ;  /* 0x0000000000947805 */ /* 0x000fe4000001ff00 */
[----:B------:R-:W-:Y:S02]  /*6810*/  @!P1 LOP3.LUT R0, R0, 0x1, RZ, 0xc0, !PT ;  /* 0x0000000100009812 */ /* 0x000fe400078ec0ff */
[----:B------:R-:W-:Y:S02]  /*6820*/  CS2R R146, SRZ ;  /* 0x0000000000927805 */ /* 0x000fe4000001ff00 */
[----:B------:R-:W-:Y:S02]  /*6830*/  SHF.L.U32 R5, R171, 0x1f, RZ ;  /* 0x0000001fab057819 */ /* 0x000fe400000006ff */
[----:B------:R-:W-:Y:S02]  /*6840*/  CS2R R144, SRZ ;  /* 0x0000000000907805 */ /* 0x000fe4000001ff00 */
[----:B------:R-:W-:Y:S02]  /*6850*/  ISETP.NE.U32.OR P6, PT, R0, 0x1, P1 ;  /* 0x000000010000780c */ /* 0x000fe40000fc5470 */
[----:B------:R-:W-:Y:S02]  /*6860*/  CS2R R142, SRZ ;  /* 0x00000000008e7805 */ /* 0x000fe4000001ff00 */
[----:B------:R-:W-:Y:S02]  /*6870*/  SEL R0, RZ, 0xffffffff, P3 ;  /* 0xffffffffff007807 */ /* 0x000fe40001800000 */
[----:B------:R-:W-:Y:S02]  /*6880*/  CS2R R140, SRZ ;  /* 0x00000000008c7805 */ /* 0x000fe4000001ff00 */
[----:B------:R-:W-:Y:S02]  /*6890*/  P2R R172, PR, RZ, 0x40 ;  /* 0x00000040ffac7803 */ /* 0x000fe40000000000 */
[----:B------:R-:W-:Y:S04]  /*68a0*/  @P4 SEL R0, R7, R0, !P2 ;  /* 0x0000000007004207 */ /* 0x000fe80005000000 */
[----:B------:R-:W-:Y:S02]  /*68b0*/  LOP3.LUT R0, R0, 0x1, RZ, 0xc0, !PT ;  /* 0x0000000100007812 */ /* 0x000fe400078ec0ff */
[----:B------:R-:W-:Y:S02]  /*68c0*/  @P6 SHF.L.U32 R2, R168, 0x1f, RZ ;  /* 0x0000001fa8026819 */ /* 0x000fe400000006ff */
[----:B------:R-:W-:Y:S02]  /*68d0*/  ISETP.NE.U32.AND P5, PT, R0, 0x1, PT ;  /* 0x000000010000780c */ /* 0x000fe40003fa5070 */
[----:B------:R-:W1:Y:S02]  /*68e0*/  @P6 SYNCS.PHASECHK.TRANS64.TRYWAIT P1, [R3+URZ+0x100], R2 ;  /* 0x00010002030065a7 */ /* 0x000e6400080211ff */
[----:B------:R-:W-:Y:S01]  /*68f0*/  P2R R194, PR, RZ, 0x20 ;  /* 0x00000020ffc27803 */ /* 0x000fe20000000000 */
[----:B------:R2:W3:Y:S01]  /*6900*/  SYNCS.PHASECHK.TRANS64.TRYWAIT P0, [R164+URZ+0x150], R5 ;  /* 0x00015005a40075a7 */ /* 0x0004e200080011ff */
[----:B-1----:R-:W-:Y:S01]  /*6910*/  @P6 SEL R193, RZ, 0x1, !P1 ;  /* 0x00000001ffc16807 */ /* 0x002fe20004800000 */
[----:B--2---:R-:W-:Y:S06]  /*6920*/  @!P6 BRA `(.L_x_118) ;  /* 0x00000000009ce947 */ /* 0x004fec0003800000 */
[----:B------:R-:W-:Y:S01]  /*6930*/  @P5 IMAD R8, R169, 0x2000, R178 ;  /* 0x00002000a9085824 */ /* 0x000fe200078e02b2 */
[----:B------:R-:W1:Y:S01]  /*6940*/  S2R R0, SR_CgaCtaId ;  /* 0x0000000000007919 */ /* 0x000e620000008800 */
[----:B------:R-:W-:Y:S01]  /*6950*/  ISETP.NE.AND P1, PT, R193, RZ, PT ;  /* 0x000000ffc100720c */ /* 0x000fe20003f25270 */
[----:B------:R-:W-:Y:S01]  /*6960*/  BSSY B0, `(.L_x_119) ;  /* 0x0000010000007945 */ /* 0x000fe20003800000 */
[--C-:B------:R-:W-:Y:S01]  /*6970*/  @P5 IMAD R7, R179, -0x10, R8.reuse ;  /* 0xfffffff0b3075824 */ /* 0x100fe200078e0208 */
[----:B------:R-:W-:Y:S01]  /*6980*/  CS2R R142, SRZ ;  /* 0x00000000008e7805 */ /* 0x000fe2000001ff00 */
[----:B------:R-:W-:Y:S01]  /*6990*/  @P5 IMAD R6, R177, -0x10, R8 ;  /* 0xfffffff0b1065824 */ /* 0x000fe200078e0208 */
[----:B------:R-:W-:Y:S01]  /*69a0*/  CS2R R140, SRZ ;  /* 0x00000000008c7805 */ /* 0x000fe2000001ff00 */
[----:B------:R-:W-:Y:S01]  /*69b0*/  @P5 IMAD R4, R176, 0x10, R7 ;  /* 0x00000010b0045824 */ /* 0x000fe200078e0207 */
[----:B------:R-:W-:Y:S02]  /*69c0*/  CS2R R150, SRZ ;  /* 0x0000000000967805 */ /* 0x000fe4000001ff00 */
[----:B------:R-:W-:Y:S02]  /*69d0*/  CS2R R148, SRZ ;  /* 0x0000000000947805 */ /* 0x000fe4000001ff00 */
[----:B------:R-:W-:Y:S02]  /*69e0*/  CS2R R146, SRZ ;  /* 0x0000000000927805 */ /* 0x000fe4000001ff00 */
[----:B------:R-:W-:Y:S02]  /*69f0*/  CS2R R144, SRZ ;  /* 0x0000000000907805 */ /* 0x000fe4000001ff00 */
[----:B------:R-:W-:Y:S02]  /*6a00*/  CS2R R154, SRZ ;  /* 0x00000000009a7805 */ /* 0x000fe4000001ff00 */
[----:B------:R-:W-:Y:S01]  /*6a10*/  CS2R R152, SRZ ;  /* 0x0000000000987805 */ /* 0x000fe2000001ff00 */
[----:B------:R-:W-:Y:S06]  /*6a20*/  @P1 BRA `(.L_x_120) ;  /* 0x00000000000c1947 */ /* 0x000fec0003800000 */
[----:B------:R-:W-:Y:S04]  /*6a30*/  SHF.L.U32 R2, R168, 0x1f, RZ ;  /* 0x0000001fa8027819 */ /* 0x000fe800000006ff */
[----:B------:R-:W2:Y:S02]  /*6a40*/  SYNCS.PHASECHK.TRANS64.TRYWAIT P1, [R3+URZ+0x100], R2 ;  /* 0x00010002030075a7 */ /* 0x000ea400080211ff */
[----:B--2---:R-:W-:Y:S05]  /*6a50*/  @!P1 BRA `(.L_x_121) ;  /* 0x00000038008c9947 */ /* 0x004fea0003800000 */
.L_x_120:
[----:B------:R-:W-:Y:S05]  /*6a60*/  BSYNC B0 ;  /* 0x0000000000007941 */ /* 0x000fea0003800000 */
.L_x_119:
[----:B------:R-:W-:Y:S01]  /*6a70*/  ISETP.NE.AND P1, PT, R194, RZ, PT ;  /* 0x000000ffc200720c */ /* 0x000fe20003f25270 */
[----:B--2---:R-:W-:Y:S02]  /*6a80*/  VIADD R3, R3, 0x110 ;  /* 0x0000011003037836 */ /* 0x004fe40000000000 */
[----:B------:R-:W-:Y:S03]  /*6a90*/  VIADD R169, R169, 0x1 ;  /* 0x00000001a9a97836 */ /* 0x000fe60000000000 */
[----:B-1----:R-:W-:Y:S07]  /*6aa0*/  PRMT R0, R0, 0x654, R3 ;  /* 0x0000065400007816 */ /* 0x002fee0000000003 */
[----:B------:R1:W2:Y:S04]  /*6ab0*/  @P1 LDS.128 R140, [R8] ;  /* 0x00000000088c1984 */ /* 0x0002a80000000c00 */
[----:B------:R1:W1:Y:S04]  /*6ac0*/  @P1 LDS.128 R148, [R6+0x20] ;  /* 0x0000200006941984 */ /* 0x0002680000000c00 */
[----:B------:R1:W1:Y:S04]  /*6ad0*/  @P1 LDS.128 R144, [R7+0x10] ;  /* 0x0000100007901984 */ /* 0x0002680000000c00 */
[----:B------:R1:W1:Y:S01]  /*6ae0*/  @P1 LDS.128 R152, [R4+0x10] ;  /* 0x0000100004981984 */ /* 0x0002620000000c00 */
[C---:B------:R-:W-:Y:S01]  /*6af0*/  ISETP.NE.AND P1, PT, R169.reuse, 0x2, PT ;  /* 0x00000002a900780c */ /* 0x040fe20003f25270 */
[----:B------:R-:W-:Y:S01]  /*6b00*/  @!PT LDS RZ, [RZ] ;  /* 0x00000000fffff984 */ /* 0x000fe20000000800 */
[----:B------:R-:W-:Y:S01]  /*6b10*/  @!PT LDS RZ, [RZ] ;  /* 0x00000000fffff984 */ /* 0x000fe20000000800 */
[----:B------:R-:W-:Y:S01]  /*6b20*/  @!PT LDS RZ, [RZ] ;  /* 0x00000000fffff984 */ /* 0x000fe20000000800 */
[----:B------:R-:W-:Y:S01]  /*6b30*/  @!PT LDS RZ, [RZ] ;  /* 0x00000000fffff984 */ /* 0x000fe20000000800 */
[----:B------:R5:W-:Y:S06]  /*6b40*/  MEMBAR.ALL.CTA ;  /* 0x0000000000007992 */ /* 0x000bec0000008000 */
[----:B-----5:R-:W5:Y:S01]  /*6b50*/  FENCE.VIEW.ASYNC.S ;  /* 0x00000000000073c6 */ /* 0x020f620000000000 */
[----:B------:R-:W-:Y:S02]  /*6b60*/  SEL R3, RZ, 0x1, P1 ;  /* 0x00000001ff037807 */ /* 0x000fe40000800000 */
[----:B------:R-:W-:Y:S02]  /*6b70*/  SEL R169, R169, RZ, P1 ;  /* 0x000000ffa9a97207 */ /* 0x000fe40000800000 */
[----:B------:R-:W-:Y:S01]  /*6b80*/  LOP3.LUT R168, R168, R3, RZ, 0x3c, !PT ;  /* 0x00000003a8a87212 */ /* 0x000fe200078e3cff */
[----:B-----5:R1:W-:Y:S06]  /*6b90*/  SYNCS.ARRIVE.TRANS64.RED.A1T0 RZ, [R0+URZ], RZ ;  /* 0x000000ff00ff79a7 */ /* 0x0203ec00081004ff */
.L_x_118:
[----:B------:R-:W-:Y:S05]  /*6ba0*/  BSYNC B1 ;  /* 0x0000000000017941 */ /* 0x000fea0003800000 */
.L_x_117:
[----:B-1----:R-:W-:Y:S04]  /*6bb0*/  SHF.R.U32.HI R0, RZ, 0x15, R71 ;  /* 0x00000015ff007819 */ /* 0x002fe80000011647 */
[----:B------:R-:W-:Y:S01]  /*6bc0*/  LOP3.LUT P1, RZ, R0, 0x3, R163, 0x48, !PT ;  /* 0x0000000300ff7812 */ /* 0x000fe200078248a3 */
[----:B------:R-:W-:Y:S01]  /*6bd0*/  @!UPT UIADD3 URZ, UPT, UPT, URZ, URZ, URZ ;  /* 0x000000fffffff290 */ /* 0x000fe2000fffe0ff */
[----:B---3--:R-:W-:Y:S11]  /*6be0*/  @P0 BRA `(.L_x_122) ;  /* 0x0000000000080947 */ /* 0x008ff60003800000 */
[----:B------:R-:W1:Y:S02]  /*6bf0*/  SYNCS.PHASECHK.TRANS64.TRYWAIT P0, [R164+URZ+0x150], R5 ;  /* 0x00015005a40075a7 */ /* 0x000e6400080011ff */
[----:B-1----:R-:W-:Y:S05]  /*6c00*/  @!P0 BRA `(.L_x_123) ;  /* 0x0000003800348947 */ /* 0x002fea0003800000 */
.L_x_122:
[----:B------:R-:W-:Y:S04]  /*6c10*/  BSSY.RECONVERGENT B6, `(.L_x_124) ;  /* 0x0000012000067945 */ /* 0x000fe80003800200 */
[----:B------:R-:W-:Y:S05]  /*6c20*/  @!P1 BRA `(.L_x_125) ;  /* 0x0000000000409947 */ /* 0x000fea0003800000 */
[----:B------:R-:W1:Y:S01]  /*6c30*/  LDCU.64 UR8, c[0x4][0x70] ;  /* 0x01000e00ff0877ac */ /* 0x000e620008000a00 */
[----:B------:R-:W-:Y:S01]  /*6c40*/  MOV R3, 0x0 ;  /* 0x0000000000037802 */ /* 0x000fe20000000f00 */
[----:B------:R-:W-:Y:S02]  /*6c50*/  HFMA2 R12, -RZ, RZ, 0, 5.9604644775390625e-08 ;  /* 0x00000001ff0c7431 */ /* 0x000fe400000001ff */
[----:B------:R-:W-:Y:S02]  /*6c60*/  IMAD.MOV.U32 R8, RZ, RZ, 0x192 ;  /* 0x00000192ff087424 */ /* 0x000fe400078e00ff */
[----:B------:R-:W-:Y:S01]  /*6c70*/  IMAD.MOV.U32 R13, RZ, RZ, RZ ;  /* 0x000000ffff0d7224 */ /* 0x000fe200078e00ff */
[----:B------:R-:W3:Y:S01]  /*6c80*/  LDCU.64 UR6, c[0x4][0x78] ;  /* 0x01000f00ff0677ac */ /* 0x000ee20008000a00 */
[----:B------:R-:W2:Y:S01]  /*6c90*/  LDC.64 R2, c[0x4][R3] ;  /* 0x0100000003027b82 */ /* 0x000ea20000000a00 */
[----:B------:R-:W5:Y:S01]  /*6ca0*/  LDCU.64 UR4, c[0x4][0x10] ;  /* 0x01000200ff0477ac */ /* 0x000f620008000a00 */
[----:B-1----:R-:W-:Y:S01]  /*6cb0*/  MOV R5, UR9 ;  /* 0x0000000900057c02 */ /* 0x002fe20008000f00 */
[----:B------:R-:W-:Y:S01]  /*6cc0*/  IMAD.U32 R4, RZ, RZ, UR8 ;  /* 0x00000008ff047e24 */ /* 0x000fe2000f8e00ff */
[----:B---3--:R-:W-:Y:S01]  /*6cd0*/  MOV R7, UR7 ;  /* 0x0000000700077c02 */ /* 0x008fe20008000f00 */
[----:B------:R-:W-:Y:S01]  /*6ce0*/  IMAD.U32 R6, RZ, RZ, UR6 ;  /* 0x00000006ff067e24 */ /* 0x000fe2000f8e00ff */
[----:B-----5:R-:W-:Y:S01]  /*6cf0*/  MOV R11, UR5 ;  /* 0x00000005000b7c02 */ /* 0x020fe20008000f00 */
[----:B------:R-:W-:Y:S02]  /*6d00*/  IMAD.U32 R10, RZ, RZ, UR4 ;  /* 0x00000004ff0a7e24 */ /* 0x000fe4000f8e00ff */
[----:B------:R-:W-:Y:S07]  /*6d10*/  LEPC R20, `(.L_x_125) ;  /* 0x000000001014794e */ /* 0x000fee0000000000 */
[----:B--2-4-:R-:W-:Y:S05]  /*6d20*/  CALL.ABS.NOINC R2 ;  /* 0x0000000002007343 */ /* 0x014fea0003c00000 */
.L_x_125:
[----:B------:R-:W-:Y:S05]  /*6d30*/  BSYNC.RECONVERGENT B6 ;  /* 0x0000000000067941 */ /* 0x000fea0003800200 */
.L_x_124:
[-C--:B--2---:R-:W-:Y:S01]  /*6d40*/  F2FP.F16.E5M2.UNPACK_B R74, R140.reuse ;  /* 0x0000008cff4a723e */ /* 0x084fe200020004ff */
[----:B------:R-:W-:Y:S05]  /*6d50*/  WARPSYNC.ALL ;  /* 0x0000000000007948 */ /* 0x000fea0003800000 */
[----:B------:R-:W-:Y:S01]  /*6d60*/  R2UR UR4, R71 ;  /* 0x00000000470472ca */ /* 0x000fe200000e0000 */
[--C-:B------:R-:W-:Y:S01]  /*6d70*/  HADD2.F32 R72, -RZ, R74.reuse.H0_H0 ;  /* 0x2000004aff487230 */ /* 0x100fe20000004100 */
[----:B------:R-:W-:Y:S01]  /*6d80*/  F2FP.F16.E5M2.UNPACK_B R76, R140.H1 ;  /* 0x0000008cff4c723e */ /* 0x000fe200030004ff */
[----:B------:R-:W-:Y:S01]  /*6d90*/  HADD2.F32 R75, -RZ, R74.H1_H1 ;  /* 0x3000004aff4b7230 */ /* 0x000fe20000004100 */
[-C--:B------:R-:W-:Y:S01]  /*6da0*/  F2FP.F16.E5M2.UNPACK_B R78, R141.reuse ;  /* 0x0000008dff4e723e */ /* 0x080fe200020004ff */
[----:B------:R-:W-:Y:S01]  /*6db0*/  BSSY.RECONVERGENT B0, `(.L_x_126) ;  /* 0x000011d000007945 */ /* 0x000fe20003800200 */
[----:B------:R-:W-:Y:S01]  /*6dc0*/  F2FP.F16.E5M2.UNPACK_B R80, R141.H1 ;  /* 0x0000008dff50723e */ /* 0x000fe200030004ff */
[----:B------:R-:W-:Y:S01]  /*6dd0*/  HADD2.F32 R74, -RZ, R76.H0_H0 ;  /* 0x2000004cff4a7230 */ /* 0x000fe20000004100 */
[-C--:B------:R-:W-:Y:S01]  /*6de0*/  F2FP.F16.E5M2.UNPACK_B R82, R142.reuse ;  /* 0x0000008eff52723e */ /* 0x080fe200020004ff */
[--C-:B------:R-:W-:Y:S01]  /*6df0*/  HADD2.F32 R77, -RZ, R78.reuse.H0_H0 ;  /* 0x2000004eff4d7230 */ /* 0x100fe20000004100 */
[----:B------:R-:W-:Y:S01]  /*6e00*/  F2FP.F16.E5M2.UNPACK_B R84, R142.H1 ;  /* 0x0000008eff54723e */ /* 0x000fe200030004ff */
[----:B------:R-:W-:Y:S01]  /*6e10*/  HADD2.F32 R78, -RZ, R78.H1_H1 ;  /* 0x3000004eff4e7230 */ /* 0x000fe20000004100 */
[-C--:B------:R-:W-:Y:S01]  /*6e20*/  F2FP.F16.E5M2.UNPACK_B R86, R143.reuse ;  /* 0x0000008fff56723e */ /* 0x080fe200020004ff */
[----:B-1----:R-:W4:Y:S01]  /*6e30*/  LDTM.x64 R4, tmem[UR4] ;  /* 0x00000004000479ee */ /* 0x002f220008340000 */
[----:B------:R-:W-:Y:S01]  /*6e40*/  F2FP.F16.E5M2.UNPACK_B R88, R143.H1 ;  /* 0x0000008fff58723e */ /* 0x000fe200030004ff */
[----:B------:R-:W-:Y:S01]  /*6e50*/  HADD2.F32 R76, -RZ, R76.H1_H1 ;  /* 0x3000004cff4c7230 */ /* 0x000fe20000004100 */
[-C--:B------:R-:W-:Y:S01]  /*6e60*/  F2FP.F16.E5M2.UNPACK_B R90, R144.reuse ;  /* 0x00000090ff5a723e */ /* 0x080fe200020004ff */
[----:B------:R-:W-:Y:S01]  /*6e70*/  HADD2.F32 R79, -RZ, R80.H0_H0 ;  /* 0x20000050ff4f7230 */ /* 0x000fe20000004100 */
[----:B------:R-:W-:Y:S01]  /*6e80*/  F2FP.F16.E5M2.UNPACK_B R92, R144.H1 ;  /* 0x00000090ff5c723e */ /* 0x000fe200030004ff */
[--C-:B------:R-:W-:Y:S01]  /*6e90*/  HADD2.F32 R81, -RZ, R82.reuse.H0_H0 ;  /* 0x20000052ff517230 */ /* 0x100fe20000004100 */
[----:B------:R-:W-:Y:S01]  /*6ea0*/  ISETP.NE.AND P6, PT, R172, RZ, PT ;  /* 0x000000ffac00720c */ /* 0x000fe20003fc5270 */
[----:B------:R-:W-:Y:S01]  /*6eb0*/  HADD2.F32 R82, -RZ, R82.H1_H1 ;  /* 0x30000052ff527230 */ /* 0x000fe20000004100 */
[----:B------:R-:W-:Y:S01]  /*6ec0*/  SHF.L.U32 R195, R167, 0x4, RZ ;  /* 0x00000004a7c37819 */ /* 0x000fe200000006ff */
[--C-:B------:R-:W-:Y:S01]  /*6ed0*/  HADD2.F32 R85, -RZ, R86.reuse.H0_H0 ;  /* 0x20000056ff557230 */ /* 0x100fe20000004100 */
[----:B------:R-:W-:Y:S01]  /*6ee0*/  SHF.L.U32 R203, R166, 0x4, RZ ;  /* 0x00000004a6cb7819 */ /* 0x000fe200000006ff */
[----:B------:R-:W-:Y:S01]  /*6ef0*/  HADD2.F32 R86, -RZ, R86.H1_H1 ;  /* 0x30000056ff567230 */ /* 0x000fe20000004100 */
[C---:B------:R-:W-:Y:S01]  /*6f00*/  IADD3 R182, PT, PT, R178.reuse, R195, RZ ;  /* 0x000000c3b2b67210 */ /* 0x040fe20007ffe0ff */
[--C-:B------:R-:W-:Y:S01]  /*6f10*/  HADD2.F32 R89, -RZ, R90.reuse.H0_H0 ;  /* 0x2000005aff597230 */ /* 0x100fe20000004100 */
[----:B------:R-:W-:Y:S01]  /*6f20*/  IADD3 R192, PT, PT, R178, R203, RZ ;  /* 0x000000cbb2c07210 */ /* 0x000fe20007ffe0ff */
[----:B------:R-:W-:Y:S01]  /*6f30*/  HADD2.F32 R90, -RZ, R90.H1_H1 ;  /* 0x3000005aff5a7230 */ /* 0x000fe20000004100 */
[----:B------:R-:W-:Y:S01]  /*6f40*/  SHF.L.U32 R201, R176, 0x4, RZ ;  /* 0x00000004b0c97819 */ /* 0x000fe200000006ff */
[----:B------:R-:W-:Y:S01]  /*6f50*/  HADD2.F32 R80, -RZ, R80.H1_H1 ;  /* 0x30000050ff507230 */ /* 0x000fe20000004100 */
[----:B------:R-:W-:Y:S01]  /*6f60*/  F2FP.F16.E5M2.UNPACK_B R94, R145 ;  /* 0x00000091ff5e723e */ /* 0x000fe200020004ff */
[--C-:B------:R-:W-:Y:S01]  /*6f70*/  HADD2.F32 R83, -RZ, R84.reuse.H0_H0 ;  /* 0x20000054ff537230 */ /* 0x100fe20000004100 */
[----:B------:R-:W-:Y:S01]  /*6f80*/  IADD3 R183, PT, PT, R201, R182, RZ ;  /* 0x000000b6c9b77210 */ /* 0x000fe20007ffe0ff */
[----:B------:R-:W-:Y:S01]  /*6f90*/  HADD2.F32 R84, -RZ, R84.H1_H1 ;  /* 0x30000054ff547230 */ /* 0x000fe20000004100 */
[----:B------:R-:W-:Y:S01]  /*6fa0*/  F2FP.F16.E5M2.UNPACK_B R98, R146 ;  /* 0x00000092ff62723e */ /* 0x000fe200020004ff */
[C---:B----4-:R-:W-:Y:S01]  /*6fb0*/  FMUL R0, R70.reuse, R4 ;  /* 0x0000000446007220 */ /* 0x050fe20000400000 */
[C---:B------:R-:W-:Y:S01]  /*6fc0*/  FMUL R2, R70.reuse, R5 ;  /* 0x0000000546027220 */ /* 0x040fe20000400000 */
[C---:B------:R-:W-:Y:S01]  /*6fd0*/  FMUL R4, R70.reuse, R8 ;  /* 0x0000000846047220 */ /* 0x040fe20000400000 */
[C---:B------:R-:W-:Y:S01]  /*6fe0*/  FMUL R5, R70.reuse, R9 ;  /* 0x0000000946057220 */ /* 0x040fe20000400000 */
[C---:B------:R-:W-:Y:S01]  /*6ff0*/  FFMA R0, R73.reuse, R72, R0 ;  /* 0x0000004849007223 */ /* 0x040fe20000000000 */
[C---:B------:R-:W-:Y:S01]  /*7000*/  FFMA R2, R73.reuse, R75, R2 ;  /* 0x0000004b49027223 */ /* 0x040fe20000000002 */
[C---:B------:R-:W-:Y:S01]  /*7010*/  FMUL R8, R70.reuse, R12 ;  /* 0x0000000c46087220 */ /* 0x040fe20000400000 */
[C---:B------:R-:W-:Y:S01]  /*7020*/  FMUL R9, R70.reuse, R13 ;  /* 0x0000000d46097220 */ /* 0x040fe20000400000 */
[C---:B------:R-:W-:Y:S01]  /*7030*/  FMUL R12, R70.reuse, R16 ;  /* 0x00000010460c7220 */ /* 0x040fe20000400000 */
[C---:B------:R-:W-:Y:S01]  /*7040*/  FMUL R13, R70.reuse, R17 ;  /* 0x00000011460d7220 */ /* 0x040fe20000400000 */
[C---:B------:R-:W-:Y:S01]  /*7050*/  FMUL R16, R70.reuse, R20 ;  /* 0x0000001446107220 */ /* 0x040fe20000400000 */
[C---:B------:R-:W-:Y:S01]  /*7060*/  FMUL R17, R70.reuse, R21 ;  /* 0x0000001546117220 */ /* 0x040fe20000400000 */
[--C-:B------:R-:W-:Y:S02]  /*7070*/  HADD2.F32 R93, -RZ, R94.reuse.H0_H0 ;  /* 0x2000005eff5d7230 */ /* 0x100fe40000004100 */
[C---:B------:R-:W-:Y:S01]  /*7080*/  FMUL R20, R70.reuse, R24 ;  /* 0x0000001846147220 */ /* 0x040fe20000400000 */
[----:B------:R-:W-:Y:S02]  /*7090*/  HADD2.F32 R94, -RZ, R94.H1_H1 ;  /* 0x3000005eff5e7230 */ /* 0x000fe40000004100 */
[C---:B------:R-:W-:Y:S01]  /*70a0*/  FMUL R21, R70.reuse, R25 ;  /* 0x0000001946157220 */ /* 0x040fe20000400000 */
[--C-:B------:R-:W-:Y:S02]  /*70b0*/  HADD2.F32 R97, -RZ, R98.reuse.H0_H0 ;  /* 0x20000062ff617230 */ /* 0x100fe40000004100 */
[C---:B------:R-:W-:Y:S01]  /*70c0*/  FMUL R24, R70.reuse, R28 ;  /* 0x0000001c46187220 */ /* 0x040fe20000400000 */
[----:B------:R-:W-:Y:S02]  /*70d0*/  HADD2.F32 R98, -RZ, R98.H1_H1 ;  /* 0x30000062ff627230 */ /* 0x000fe40000004100 */
[C---:B------:R-:W-:Y:S01]  /*70e0*/  FMUL R25, R70.reuse, R29 ;  /* 0x0000001d46197220 */ /* 0x040fe20000400000 */
[C---:B------:R-:W-:Y:S01]  /*70f0*/  FMUL R28, R70.reuse, R32 ;  /* 0x00000020461c7220 */ /* 0x040fe20000400000 */
[C---:B------:R-:W-:Y:S01]  /*7100*/  FMUL R29, R70.reuse, R33 ;  /* 0x00000021461d7220 */ /* 0x040fe20000400000 */
[C---:B------:R-:W-:Y:S01]  /*7110*/  FMUL R32, R70.reuse, R36 ;  /* 0x0000002446207220 */ /* 0x040fe20000400000 */
[----:B------:R-:W-:Y:S01]  /*7120*/  F2FP.F16.E5M2.UNPACK_B R96, R145.H1 ;  /* 0x00000091ff60723e */ /* 0x000fe200030004ff */
[C---:B------:R-:W-:Y:S01]  /*7130*/  FMUL R33, R70.reuse, R37 ;  /* 0x0000002546217220 */ /* 0x040fe20000400000 */
[C---:B------:R-:W-:Y:S01]  /*7140*/  FMUL R36, R70.reuse, R40 ;  /* 0x0000002846247220 */ /* 0x040fe20000400000 */
[----:B------:R-:W-:Y:S01]  /*7150*/  F2FP.F16.E5M2.UNPACK_B R100, R146.H1 ;  /* 0x00000092ff64723e */ /* 0x000fe200030004ff */
[C---:B------:R-:W-:Y:S01]  /*7160*/  FMUL R37, R70.reuse, R41 ;  /* 0x0000002946257220 */ /* 0x040fe20000400000 */
[C---:B------:R-:W-:Y:S01]  /*7170*/  FMUL R40, R70.reuse, R44 ;  /* 0x0000002c46287220 */ /* 0x040fe20000400000 */
[----:B------:R-:W-:Y:S01]  /*7180*/  F2FP.F16.E5M2.UNPACK_B R102, R147 ;  /* 0x00000093ff66723e */ /* 0x000fe200020004ff */
[C---:B------:R-:W-:Y:S01]  /*7190*/  FMUL R41, R70.reuse, R45 ;  /* 0x0000002d46297220 */ /* 0x040fe20000400000 */
[C---:B------:R-:W-:Y:S01]  /*71a0*/  FMUL R44, R70.reuse, R48 ;  /* 0x00000030462c7220 */ /* 0x040fe20000400000 */
[----:B------:R-:W-:Y:S01]  /*71b0*/  F2FP.F16.E5M2.UNPACK_B R104, R147.H1 ;  /* 0x00000093ff68723e */ /* 0x000fe200030004ff */
[C---:B------:R-:W-:Y:S01]  /*71c0*/  FMUL R45, R70.reuse, R49 ;  /* 0x00000031462d7220 */ /* 0x040fe20000400000 */
[--C-:B------:R-:W-:Y:S02]  /*71d0*/  HADD2.F32 R101, -RZ, R102.reuse.H0_H0 ;  /* 0x20000066ff657230 */ /* 0x100fe40000004100 */
[C---:B------:R-:W-:Y:S01]  /*71e0*/  FMUL R48, R70.reuse, R52 ;  /* 0x0000003446307220 */ /* 0x040fe20000400000 */
[----:B------:R-:W-:Y:S01]  /*71f0*/  F2FP.F16.E5M2.UNPACK_B R106, R148 ;  /* 0x00000094ff6a723e */ /* 0x000fe200020004ff */
[----:B------:R-:W-:Y:S02]  /*7200*/  HADD2.F32 R102, -RZ, R102.H1_H1 ;  /* 0x30000066ff667230 */ /* 0x000fe40000004100 */
[C---:B------:R-:W-:Y:S01]  /*7210*/  FMUL R49, R70.reuse, R53 ;  /* 0x0000003546317220 */ /* 0x040fe20000400000 */
[C---:B------:R-:W-:Y:S01]  /*7220*/  FMUL R52, R70.reuse, R56 ;  /* 0x0000003846347220 */ /* 0x040fe20000400000 */
[----:B------:R-:W-:Y:S01]  /*7230*/  F2FP.F16.E5M2.UNPACK_B R108, R148.H1 ;  /* 0x00000094ff6c723e */ /* 0x000fe200030004ff */
[--C-:B------:R-:W-:Y:S02]  /*7240*/  HADD2.F32 R105, -RZ, R106.reuse.H0_H0 ;  /* 0x2000006aff697230 */ /* 0x100fe40000004100 */
[C---:B------:R-:W-:Y:S01]  /*7250*/  FMUL R53, R70.reuse, R57 ;  /* 0x0000003946357220 */ /* 0x040fe20000400000 */
[----:B------:R-:W-:Y:S02]  /*7260*/  HADD2.F32 R106, -RZ, R106.H1_H1 ;  /* 0x3000006aff6a7230 */ /* 0x000fe40000004100 */
        /* <DEDUP_REMOVED lines=11> */
[C---:B------:R-:W-:Y:S01]  /*7320*/  FFMA R3, R73.reuse, R74, R3 ;  /* 0x0000004a49037223 */ /* 0x040fe20000000003 */
[----:B------:R-:W-:Y:S01]  /*7330*/  F2FP.F16.E5M2.UNPACK_B R116, R150.H1 ;  /* 0x00000096ff74723e */ /* 0x000fe200030004ff */
[--C-:B------:R-:W-:Y:S02]  /*7340*/  HADD2.F32 R113, -RZ, R114.reuse.H0_H0 ;  /* 0x20000072ff717230 */ /* 0x100fe40000004100 */
[C---:B------:R-:W-:Y:S01]  /*7350*/  FFMA R7, R73.reuse, R76, R7 ;  /* 0x0000004c49077223 */ /* 0x040fe20000000007 */
[C---:B------:R-:W-:Y:S01]  /*7360*/  FFMA R4, R73.reuse, R77, R4 ;  /* 0x0000004d49047223 */ /* 0x040fe20000000004 */
[----:B------:R-:W-:Y:S01]  /*7370*/  F2FP.F16.E5M2.UNPACK_B R118, R151 ;  /* 0x00000097ff76723e */ /* 0x000fe200020004ff */
[----:B------:R-:W-:Y:S01]  /*7380*/  FFMA R5, R73, R78, R5 ;  /* 0x0000004e49057223 */ /* 0x000fe20000000005 */
[----:B------:R-:W-:Y:S01]  /*7390*/  HADD2.F32 R114, -RZ, R114.H1_H1 ;  /* 0x30000072ff727230 */ /* 0x000fe20000004100 */
[----:B------:R-:W-:Y:S01]  /*73a0*/  F2FP.SATFINITE.E5M2.F32.PACK_AB_MERGE_C R173, R7, R3, RZ ;  /* 0x0000000307ad723e */ /* 0x000fe200048060ff */
[C---:B------:R-:W-:Y:S01]  /*73b0*/  FMUL R6, R70.reuse, R10 ;  /* 0x0000000a46067220 */ /* 0x040fe20000400000 */
[--C-:B------:R-:W-:Y:S02]  /*73c0*/  HADD2.F32 R117, -RZ, R118.reuse.H0_H0 ;  /* 0x20000076ff757230 */ /* 0x100fe40000004100 */
[----:B------:R-:W-:Y:S01]  /*73d0*/  FMUL R11, R70, R11 ;  /* 0x0000000b460b7220 */ /* 0x000fe20000400000 */
[----:B------:R-:W-:Y:S01]  /*73e0*/  F2FP.SATFINITE.E5M2.F32.PACK_AB_MERGE_C R172, R2, R0, R173 ;  /* 0x0000000002ac723e */ /* 0x000fe200048060ad */
[C---:B------:R-:W-:Y:S01]  /*73f0*/  FFMA R6, R73.reuse, R79, R6 ;  /* 0x0000004f49067223 */ /* 0x040fe20000000006 */
[----:B------:R-:W-:Y:S02]  /*7400*/  HADD2.F32 R118, -RZ, R118.H1_H1 ;  /* 0x30000076ff767230 */ /* 0x000fe40000004100 */
[C---:B------:R-:W-:Y:S01]  /*7410*/  FFMA R11, R73.reuse, R80, R11 ;  /* 0x00000050490b7223 */ /* 0x040fe2000000000b */
[C---:B------:R-:W-:Y:S01]  /*7420*/  FFMA R8, R73.reuse, R81, R8 ;  /* 0x0000005149087223 */ /* 0x040fe20000000008 */
[----:B------:R-:W-:Y:S01]  /*7430*/  F2FP.F16.E5M2.UNPACK_B R120, R151.H1 ;  /* 0x00000097ff78723e */ /* 0x000fe200030004ff */
[----:B------:R-:W-:Y:S01]  /*7440*/  FFMA R9, R73, R82, R9 ;  /* 0x0000005249097223 */ /* 0x000fe20000000009 */
[C---:B------:R-:W-:Y:S01]  /*7450*/  FMUL R10, R70.reuse, R14 ;  /* 0x0000000e460a7220 */ /* 0x040fe20000400000 */
[----:B------:R-:W-:Y:S01]  /*7460*/  F2FP.F16.E5M2.UNPACK_B R122, R152 ;  /* 0x00000098ff7a723e */ /* 0x000fe200020004ff */
[C---:B------:R-:W-:Y:S01]  /*7470*/  FMUL R15, R70.reuse, R15 ;  /* 0x0000000f460f7220 */ /* 0x040fe20000400000 */
[----:B------:R-:W-:Y:S01]  /*7480*/  HADD2.F32 R87, -RZ, R88.H0_H0 ;  /* 0x20000058ff577230 */ /* 0x000fe20000004100 */
[----:B------:R-:W-:Y:S01]  /*7490*/  F2FP.SATFINITE.E5M2.F32.PACK_AB_MERGE_C R174, R11, R6, RZ ;  /* 0x000000060bae723e */ /* 0x000fe200048060ff */
[C---:B------:R-:W-:Y:S01]  /*74a0*/  FFMA R10, R73.reuse, R83, R10 ;  /* 0x00000053490a7223 */ /* 0x040fe2000000000a */
[C---:B------:R-:W-:Y:S01]  /*74b0*/  FFMA R15, R73.reuse, R84, R15 ;  /* 0x00000054490f7223 */ /* 0x040fe2000000000f */
[C---:B------:R-:W-:Y:S01]  /*74c0*/  FFMA R12, R73.reuse, R85, R12 ;  /* 0x00000055490c7223 */ /* 0x040fe2000000000c */
[----:B------:R-:W-:Y:S01]  /*74d0*/  F2FP.F16.E5M2.UNPACK_B R124, R152.H1 ;  /* 0x00000098ff7c723e */ /* 0x000fe200030004ff */
[----:B------:R-:W-:Y:S01]  /*74e0*/  FFMA R13, R73, R86, R13 ;  /* 0x00000056490d7223 */ /* 0x000fe2000000000d */
[----:B------:R-:W-:Y:S01]  /*74f0*/  F2FP.SATFINITE.E5M2.F32.PACK_AB_MERGE_C R173, R5, R4, R174 ;  /* 0x0000000405ad723e */ /* 0x000fe200048060ae */
[--C-:B------:R-:W-:Y:S01]  /*7500*/  HADD2.F32 R121, -RZ, R122.reuse.H0_H0 ;  /* 0x2000007aff797230 */ /* 0x100fe20000004100 */
[----:B------:R-:W-:Y:S01]  /*7510*/  F2FP.SATFINITE.E5M2.F32.PACK_AB_MERGE_C R174, R15, R10, RZ ;  /* 0x0000000a0fae723e */ /* 0x000fe200048060ff */
[----:B------:R-:W-:Y:S02]  /*7520*/  HADD2.F32 R122, -RZ, R122.H1_H1 ;  /* 0x3000007aff7a7230 */ /* 0x000fe40000004100 */
[C---:B------:R-:W-:Y:S01]  /*7530*/  FMUL R14, R70.reuse, R18 ;  /* 0x00000012460e7220 */ /* 0x040fe20000400000 */
[----:B------:R-:W-:Y:S01]  /*7540*/  HADD2.F32 R88, -RZ, R88.H1_H1 ;  /* 0x30000058ff587230 */ /* 0x000fe20000004100 */
[----:B------:R-:W-:Y:S01]  /*7550*/  F2FP.SATFINITE.E5M2.F32.PACK_AB_MERGE_C R174, R9, R8, R174 ;  /* 0x0000000809ae723e */ /* 0x000fe200048060ae */
[C---:B------:R-:W-:Y:S01]  /*7560*/  FMUL R19, R70.reuse, R19 ;  /* 0x0000001346137220 */ /* 0x040fe20000400000 */
[--C-:B------:R-:W-:Y:S02]  /*7570*/  HADD2.F32 R91, -RZ, R92.reuse.H0_H0 ;  /* 0x2000005cff5b7230 */ /* 0x100fe40000004100 */
[C---:B------:R-:W-:Y:S01]  /*7580*/  FFMA R14, R73.reuse, R87, R14 ;  /* 0x00000057490e7223 */ /* 0x040fe2000000000e */
[----:B------:R-:W-:Y:S02]  /*7590*/  HADD2.F32 R92, -RZ, R92.H1_H1 ;  /* 0x3000005cff5c7230 */ /* 0x000fe40000004100 */
[C---:B------:R-:W-:Y:S01]  /*75a0*/  FFMA R19, R73.reuse, R88, R19 ;  /* 0x0000005849137223 */ /* 0x040fe20000000013 */
[C---:B------:R-:W-:Y:S01]  /*75b0*/  FFMA R16, R73.reuse, R89, R16 ;  /* 0x0000005949107223 */ /* 0x040fe20000000010 */
        /* <DEDUP_REMOVED lines=17> */
[----:B------:R1:W-:Y:S01]  /*76d0*/  STS.128 [R137+UR44+0x4200], R172 ;  /* 0x004200ac89007988 */ /* 0x0003e20008000c2c */
[----:B------:R-:W-:Y:S01]  /*76e0*/  F2FP.SATFINITE.E5M2.F32.PACK_AB_MERGE_C R184, R17, R16, R184 ;  /* 0x0000001011b8723e */ /* 0x000fe200048060b8 */
[C---:B------:R-:W-:Y:S01]  /*76f0*/  FFMA R22, R73.reuse, R95, R22 ;  /* 0x0000005f49167223 */ /* 0x040fe20000000016 */
[C---:B------:R-:W-:Y:S01]  /*7700*/  FMUL R27, R70.reuse, R27 ;  /* 0x0000001b461b7220 */ /* 0x040fe20000400000 */
[--C-:B------:R-:W-:Y:S02]  /*7710*/  HADD2.F32 R99, -RZ, R100.reuse.H0_H0 ;  /* 0x20000064ff637230 */ /* 0x100fe40000004100 */
[C---:B------:R-:W-:Y:S01]  /*7720*/  FMUL R26, R70.reuse, R30 ;  /* 0x0000001e461a7220 */ /* 0x040fe20000400000 */
[----:B------:R-:W-:Y:S02]  /*7730*/  HADD2.F32 R100, -RZ, R100.H1_H1 ;  /* 0x30000064ff647230 */ /* 0x000fe40000004100 */
[C---:B------:R-:W-:Y:S01]  /*7740*/  FFMA R27, R73.reuse, R96, R27 ;  /* 0x00000060491b7223 */ /* 0x040fe2000000001b */
[C---:B------:R-:W-:Y:S01]  /*7750*/  FFMA R24, R73.reuse, R97, R24 ;  /* 0x0000006149187223 */ /* 0x040fe20000000018 */
[C---:B------:R-:W-:Y:S01]  /*7760*/  FFMA R25, R73.reuse, R98, R25 ;  /* 0x0000006249197223 */ /* 0x040fe20000000019 */
[----:B------:R-:W-:Y:S01]  /*7770*/  F2FP.F16.E5M2.UNPACK_B R130, R154 ;  /* 0x0000009aff82723e */ /* 0x000fe200020004ff */
[----:B------:R-:W-:Y:S01]  /*7780*/  FFMA R26, R73, R99, R26 ;  /* 0x00000063491a7223 */ /* 0x000fe2000000001a */
[----:B------:R-:W-:Y:S01]  /*7790*/  F2FP.SATFINITE.E5M2.F32.PACK_AB_MERGE_C R185, R27, R22, RZ ;  /* 0x000000161bb9723e */ /* 0x000fe200048060ff */
[C---:B------:R-:W-:Y:S01]  /*77a0*/  FMUL R31, R70.reuse, R31 ;  /* 0x0000001f461f7220 */ /* 0x040fe20000400000 */
[--C-:B------:R-:W-:Y:S02]  /*77b0*/  HADD2.F32 R103, -RZ, R104.reuse.H0_H0 ;  /* 0x20000068ff677230 */ /* 0x100fe40000004100 */
[C---:B------:R-:W-:Y:S01]  /*77c0*/  FMUL R30, R70.reuse, R34 ;  /* 0x00000022461e7220 */ /* 0x040fe20000400000 */
[----:B------:R-:W-:Y:S01]  /*77d0*/  HADD2.F32 R104, -RZ, R104.H1_H1 ;  /* 0x30000068ff687230 */ /* 0x000fe20000004100 */
[----:B------:R-:W-:Y:S01]  /*77e0*/  F2FP.SATFINITE.E5M2.F32.PACK_AB_MERGE_C R185, R21, R20, R185 ;  /* 0x0000001415b9723e */ /* 0x000fe200048060b9 */
[C---:B------:R-:W-:Y:S01]  /*77f0*/  FFMA R31, R73.reuse, R100, R31 ;  /* 0x00000064491f7223 */ /* 0x040fe2000000001f */
[C---:B------:R-:W-:Y:S01]  /*7800*/  FFMA R28, R73.reuse, R101, R28 ;  /* 0x00000065491c7223 */ /* 0x040fe2000000001c */
[C---:B------:R-:W-:Y:S01]  /*7810*/  FFMA R29, R73.reuse, R102, R29 ;  /* 0x00000066491d7223 */ /* 0x040fe2000000001d */
[----:B------:R-:W-:Y:S01]  /*7820*/  F2FP.F16.E5M2.UNPACK_B R132, R154.H1 ;  /* 0x0000009aff84723e */ /* 0x000fe200030004ff */
[----:B------:R-:W-:Y:S01]  /*7830*/  FFMA R30, R73, R103, R30 ;  /* 0x00000067491e7223 */ /* 0x000fe2000000001e */
[----:B------:R-:W-:Y:S01]  /*7840*/  F2FP.SATFINITE.E5M2.F32.PACK_AB_MERGE_C R186, R31, R26, RZ ;  /* 0x0000001a1fba723e */ /* 0x000fe200048060ff */
[----:B------:R-:W-:Y:S02]  /*7850*/  HADD2.F32 R129, -RZ, R130.H0_H0 ;  /* 0x20000082ff817230 */ /* 0x000fe40000004100 */
[C---:B------:R-:W-:Y:S01]  /*7860*/  FMUL R35, R70.reuse, R35 ;  /* 0x0000002346237220 */ /* 0x040fe20000400000 */
[----:B------:R-:W-:Y:S01]  /*7870*/  HADD2.F32 R107, -RZ, R108.H0_H0 ;  /* 0x2000006cff6b7230 */ /* 0x000fe20000004100 */
[----:B------:R-:W-:Y:S01]  /*7880*/  F2FP.SATFINITE.E5M2.F32.PACK_AB_MERGE_C R186, R25, R24, R186 ;  /* 0x0000001819ba723e */ /* 0x000fe200048060ba */
[----:B------:R-:W-:Y:S02]  /*7890*/  HADD2.F32 R130, -RZ, R130.H1_H1 ;  /* 0x30000082ff827230 */ /* 0x000fe40000004100 */
[C---:B------:R-:W-:Y:S01]  /*78a0*/  FFMA R35, R73.reuse, R104, R35 ;  /* 0x0000006849237223 */ /* 0x040fe20000000023 */
[C---:B------:R-:W-:Y:S01]  /*78b0*/  FFMA R32, R73.reuse, R105, R32 ;  /* 0x0000006949207223 */ /* 0x040fe20000000020 */
[----:B------:R-:W-:Y:S01]  /*78c0*/  FFMA R33, R73, R106, R33 ;  /* 0x0000006a49217223 */ /* 0x000fe20000000021 */
[----:B------:R-:W-:Y:S02]  /*78d0*/  HADD2.F32 R108, -RZ, R108.H1_H1 ;  /* 0x3000006cff6c7230 */ /* 0x000fe40000004100 */
        /* <DEDUP_REMOVED lines=16> */
[----:B------:R1:W-:Y:S01]  /*79e0*/  STS.128 [R182+0x4010], R184 ;  /* 0x004010b8b6007388 */ /* 0x0003e20000000c00 */
        /* <DEDUP_REMOVED lines=8> */
[----:B------:R-:W-:Y:S01]  /*7a70*/  FFMA R41, R73, R114, R41 ;  /* 0x0000007249297223 */ /* 0x000fe20000000029 */
[----:B------:R-:W-:Y:S01]  /*7a80*/  ISETP.NE.AND P0, PT, R181, RZ, PT ;  /* 0x000000ffb500720c */ /* 0x000fe20003f05270 */
        /* <DEDUP_REMOVED lines=10> */
[C---:B------:R-:W-:Y:S01]  /*7b30*/  FMUL R51, R70.reuse, R51 ;  /* 0x0000003346337220 */ /* 0x040fe20000400000 */
[--C-:B------:R-:W-:Y:S02]  /*7b40*/  HADD2.F32 R123, -RZ, R124.reuse.H0_H0 ;  /* 0x2000007cff7b7230 */ /* 0x100fe40000004100 */
[C---:B------:R-:W-:Y:S01]  /*7b50*/  FFMA R46, R73.reuse, R119, R46 ;  /* 0x00000077492e7223 */ /* 0x040fe2000000002e */
[----:B------:R-:W-:Y:S02]  /*7b60*/  HADD2.F32 R124, -RZ, R124.H1_H1 ;  /* 0x3000007cff7c7230 */ /* 0x000fe40000004100 */
[C---:B------:R-:W-:Y:S01]  /*7b70*/  FMUL R50, R70.reuse, R54 ;  /* 0x0000003646327220 */ /* 0x040fe20000400000 */
[C---:B------:R-:W-:Y:S01]  /*7b80*/  FFMA R51, R73.reuse, R120, R51 ;  /* 0x0000007849337223 */ /* 0x040fe20000000033 */
[C---:B------:R-:W-:Y:S01]  /*7b90*/  FMUL R55, R70.reuse, R55 ;  /* 0x0000003746377220 */ /* 0x040fe20000400000 */
[C---:B------:R-:W-:Y:S01]  /*7ba0*/  FFMA R48, R73.reuse, R121, R48 ;  /* 0x0000007949307223 */ /* 0x040fe20000000030 */
[C---:B------:R-:W-:Y:S01]  /*7bb0*/  FFMA R49, R73.reuse, R122, R49 ;  /* 0x0000007a49317223 */ /* 0x040fe20000000031 */
        /* <DEDUP_REMOVED lines=20> */
[----:B------:R-:W-:Y:S01]  /*7d00*/  FFMA R63, R73, R132, R63 ;  /* 0x00000084493f7223 */ /* 0x000fe2000000003f */
[----:B------:R-:W-:Y:S01]  /*7d10*/  FMUL R67, R70, R67 ;  /* 0x0000004346437220 */ /* 0x000fe20000400000 */
[----:B------:R-:W-:Y:S01]  /*7d20*/  F2FP.SATFINITE.E5M2.F32.PACK_AB_MERGE_C R190, R47, R42, RZ ;  /* 0x0000002a2fbe723e */ /* 0x000fe200048060ff */
[----:B------:R-:W-:Y:S01]  /*7d30*/  FFMA R60, R73, R133, R60 ;  /* 0x00000085493c7223 */ /* 0x000fe2000000003c */
[----:B------:R-:W-:Y:S01]  /*7d40*/  F2FP.SATFINITE.E5M2.F32.PACK_AB_MERGE_C R191, R51, R46, RZ ;  /* 0x0000002e33bf723e */ /* 0x000fe200048060ff */
[C---:B------:R-:W-:Y:S01]  /*7d50*/  FFMA R61, R73.reuse, R134, R61 ;  /* 0x00000086493d7223 */ /* 0x040fe2000000003d */
[C---:B------:R-:W-:Y:S01]  /*7d60*/  FFMA R62, R73.reuse, R135, R62 ;  /* 0x00000087493e7223 */ /* 0x040fe2000000003e */
[----:B------:R-:W-:Y:S01]  /*7d70*/  FFMA R67, R73, R136, R67 ;  /* 0x0000008849437223 */ /* 0x000fe20000000043 */
[----:B------:R-:W-:Y:S02]  /*7d80*/  F2FP.SATFINITE.E5M2.F32.PACK_AB_MERGE_C R190, R41, R40, R190 ;  /* 0x0000002829be723e */ /* 0x000fe400048060be */
[----:B------:R-:W-:Y:S02]  /*7d90*/  F2FP.SATFINITE.E5M2.F32.PACK_AB_MERGE_C R191, R45, R44, R191 ;  /* 0x0000002c2dbf723e */ /* 0x000fe400048060bf */
[----:B------:R-:W-:Y:S02]  /*7da0*/  F2FP.SATFINITE.E5M2.F32.PACK_AB_MERGE_C R196, R55, R50, RZ ;  /* 0x0000003237c4723e */ /* 0x000fe400048060ff */
[----:B------:R-:W-:Y:S01]  /*7db0*/  F2FP.SATFINITE.E5M2.F32.PACK_AB_MERGE_C R197, R59, R54, RZ ;  /* 0x000000363bc5723e */ /* 0x000fe200048060ff */
[----:B------:R1:W-:Y:S01]  /*7dc0*/  STS.128 [R192+0x4020], R188 ;  /* 0x004020bcc0007388 */ /* 0x0003e20000000c00 */
[----:B------:R-:W-:Y:S02]  /*7dd0*/  F2FP.SATFINITE.E5M2.F32.PACK_AB_MERGE_C R198, R63, R58, RZ ;  /* 0x0000003a3fc6723e */ /* 0x000fe400048060ff */
[----:B------:R-:W-:Y:S02]  /*7de0*/  F2FP.SATFINITE.E5M2.F32.PACK_AB_MERGE_C R199, R67, R62, RZ ;  /* 0x0000003e43c7723e */ /* 0x000fe400048060ff */
[----:B------:R-:W-:Y:S02]  /*7df0*/  F2FP.SATFINITE.E5M2.F32.PACK_AB_MERGE_C R196, R49, R48, R196 ;  /* 0x0000003031c4723e */ /* 0x000fe400048060c4 */
[----:B------:R-:W-:Y:S02]  /*7e00*/  F2FP.SATFINITE.E5M2.F32.PACK_AB_MERGE_C R197, R53, R52, R197 ;  /* 0x0000003435c5723e */ /* 0x000fe400048060c5 */
[----:B------:R-:W-:Y:S02]  /*7e10*/  F2FP.SATFINITE.E5M2.F32.PACK_AB_MERGE_C R198, R57, R56, R198 ;  /* 0x0000003839c6723e */ /* 0x000fe400048060c6 */
[----:B------:R-:W-:Y:S02]  /*7e20*/  F2FP.SATFINITE.E5M2.F32.PACK_AB_MERGE_C R199, R61, R60, R199 ;  /* 0x0000003c3dc7723e */ /* 0x000fe400048060c7 */
[----:B------:R-:W-:Y:S02]  /*7e30*/  LEA R200, R169, UR44, 0x3 ;  /* 0x0000002ca9c87c11 */ /* 0x000fe4000f8e18ff */
[----:B------:R-:W-:Y:S01]  /*7e40*/  @P6 SHF.L.U32 R205, R168, 0x1f, RZ ;  /* 0x0000001fa8cd6819 */ /* 0x000fe200000006ff */
[----:B------:R1:W-:Y:S01]  /*7e50*/  STS.128 [R183+0x4010], R196 ;  /* 0x004010c4b7007388 */ /* 0x0003e20000000c00 */
[----:B------:R-:W-:Y:S01]  /*7e60*/  @!PT LDS RZ, [RZ] ;  /* 0x00000000fffff984 */ /* 0x000fe20000000800 */
[----:B------:R-:W-:Y:S01]  /*7e70*/  @!PT LDS RZ, [RZ] ;  /* 0x00000000fffff984 */ /* 0x000fe20000000800 */
[----:B------:R-:W-:Y:S01]  /*7e80*/  @!PT LDS RZ, [RZ] ;  /* 0x00000000fffff984 */ /* 0x000fe20000000800 */
[----:B------:R-:W-:Y:S01]  /*7e90*/  @!PT LDS RZ, [RZ] ;  /* 0x00000000fffff984 */ /* 0x000fe20000000800 */
[----:B------:R2:W-:Y:S07]  /*7ea0*/  MEMBAR.ALL.CTA ;  /* 0x0000000000007992 */ /* 0x0005ee0000008000 */
[----:B--2---:R-:W2:Y:S02]  /*7eb0*/  FENCE.VIEW.ASYNC.S ;  /* 0x00000000000073c6 */ /* 0x004ea40000000000 */
[----:B--2---:R-:W-:Y:S06]  /*7ec0*/  BAR.SYNC.DEFER_BLOCKING 0x1, 0x80 ;  /* 0x0042000000007b1d */ /* 0x004fec0000010000 */
[----:B------:R-:W-:Y:S05]  /*7ed0*/  @P0 BRA `(.L_x_127) ;  /* 0x0000000000280947 */ /* 0x000fea0003800000 */
[----:B------:R-:W-:Y:S01]  /*7ee0*/  UIADD3 UR4, UPT, UPT, UR44, 0x4200, URZ ;  /* 0x000042002c047890 */ /* 0x000fe2000fffe0ff */
[----:B------:R-:W-:Y:S05]  /*7ef0*/  UMOV UR51, UR36 ;  /* 0x0000002400337c82 */ /* 0x000fea0008000000 */
[----:B------:R-:W-:Y:S01]  /*7f00*/  MOV R180, UR4 ;  /* 0x0000000400b47c02 */ /* 0x000fe20008000f00 */
[----:B------:R-:W-:Y:S03]  /*7f10*/  UIADD3 UR4, UP0, UPT, UR62, 0x680, URZ ;  /* 0x000006803e047890 */ /* 0x000fe6000ff1e0ff */
[----:B------:R-:W-:Y:S01]  /*7f20*/  R2UR UR48, R180 ;  /* 0x00000000b43072ca */ /* 0x000fe200000e0000 */
[----:B------:R-:W-:Y:S11]  /*7f30*/  UIADD3.X UR5, UPT, UPT, URZ, UR63, URZ, UP0, !UPT ;  /* 0x0000003fff057290 */ /* 0x000ff600087fe4ff */
[----:B------:R-:W-:Y:S01]  /*7f40*/  @!UPT UIADD3 URZ, UPT, UPT, URZ, URZ, URZ ;  /* 0x000000fffffff290 */ /* 0x000fe2000fffe0ff */
[----:B------:R2:W-:Y:S01]  /*7f50*/  UTMASTG.3D [UR48], [UR4] ;  /* 0x00000030040073b5 */ /* 0x0005e20008010000 */
[----:B------:R0:W-:Y:S01]  /*7f60*/  UTMACMDFLUSH ;  /* 0x00000000000079b7 */ /* 0x0001e20000000000 */
[----:B--2---:R-:W-:Y:S04]  /*7f70*/  DEPBAR.LE SB0, 0x1 ;  /* 0x000080400000791a */ /* 0x004fe80000000000 */
.L_x_127:
[----:B------:R-:W-:Y:S05]  /*7f80*/  BSYNC.RECONVERGENT B0 ;  /* 0x0000000000007941 */ /* 0x000fea0003800200 */
.L_x_126:
[----:B------:R-:W-:Y:S06]  /*7f90*/  BAR.SYNC.DEFER_BLOCKING 0x1, 0x80 ;  /* 0x0042000000007b1d */ /* 0x000fec0000010000 */
[----:B------:R-:W2:Y:S01]  /*7fa0*/  @P6 SYNCS.PHASECHK.TRANS64.TRYWAIT P0, [R200+URZ+0x100], R205 ;  /* 0x000100cdc80065a7 */ /* 0x000ea200080011ff */
[----:B------:R-:W-:Y:S01]  /*7fb0*/  BSSY B1, `(.L_x_128) ;  /* 0x0000023000017945 */ /* 0x000fe20003800000 */
[----:B--2---:R-:W-:Y:S03]  /*7fc0*/  @P6 SEL R193, RZ, 0x1, !P0 ;  /* 0x00000001ffc16807 */ /* 0x004fe60004000000 */
[----:B------:R-:W-:Y:S05]  /*7fd0*/  @!P6 BRA `(.L_x_129) ;  /* 0x000000000080e947 */ /* 0x000fea0003800000 */
[----:B------:R-:W-:Y:S01]  /*7fe0*/  ISETP.NE.AND P1, PT, R194, RZ, PT ;  /* 0x000000ffc200720c */ /* 0x000fe20003f25270 */
[----:B------:R-:W2:Y:S01]  /*7ff0*/  S2R R0, SR_CgaCtaId ;  /* 0x0000000000007919 */ /* 0x000ea20000008800 */
[----:B------:R-:W-:Y:S01]  /*8000*/  ISETP.NE.AND P0, PT, R193, RZ, PT ;  /* 0x000000ffc100720c */ /* 0x000fe20003f05270 */
[----:B------:R-:W-:Y:S10]  /*8010*/  BSSY B0, `(.L_x_130) ;  /* 0x0000009000007945 */ /* 0x000ff40003800000 */
[----:B------:R-:W-:Y:S04]  /*8020*/  @P1 IMAD R2, R169, 0x2000, R178 ;  /* 0x00002000a9021824 */ /* 0x000fe800078e02b2 */
[C---:B------:R-:W-:Y:S01]  /*8030*/  @P1 IMAD.IADD R4, R2.reuse, 0x1, R195 ;  /* 0x0000000102041824 */ /* 0x040fe200078e02c3 */
[----:B------:R-:W-:Y:S03]  /*8040*/  @P1 IADD3 R203, PT, PT, R2, R203, RZ ;  /* 0x000000cb02cb1210 */ /* 0x000fe60007ffe0ff */
[----:B------:R-:W-:Y:S01]  /*8050*/  @P1 IMAD.IADD R201, R201, 0x1, R4 ;  /* 0x00000001c9c91824 */ /* 0x000fe200078e0204 */
[----:B------:R-:W-:Y:S06]  /*8060*/  @P0 BRA `(.L_x_131) ;  /* 0x00000000000c0947 */ /* 0x000fec0003800000 */
[----:B------:R-:W-:Y:S04]  /*8070*/  SHF.L.U32 R3, R168, 0x1f, RZ ;  /* 0x0000001fa8037819 */ /* 0x000fe800000006ff */
[----:B------:R-:W3:Y:S02]  /*8080*/  SYNCS.PHASECHK.TRANS64.TRYWAIT P0, [R200+URZ+0x100], R3 ;  /* 0x00010003c80075a7 */ /* 0x000ee400080011ff */
[----:B---3--:R-:W-:Y:S05]  /*8090*/  @!P0 BRA `(.L_x_132) ;  /* 0x0000002400248947 */ /* 0x008fea0003800000 */
.L_x_131:
[----:B------:R-:W-:Y:S05]  /*80a0*/  BSYNC B0 ;  /* 0x0000000000007941 */ /* 0x000fea0003800000 */
.L_x_130:
[----:B------:R-:W-:Y:S01]  /*80b0*/  ISETP.NE.AND P0, PT, R194, RZ, PT ;  /* 0x000000ffc200720c */ /* 0x000fe20003f05270 */
[----:B---3--:R-:W-:Y:S02]  /*80c0*/  VIADD R3, R200, 0x110 ;  /* 0x00000110c8037836 */ /* 0x008fe40000000000 */
[----:B------:R-:W-:Y:S03]  /*80d0*/  VIADD R169, R169, 0x1 ;  /* 0x00000001a9a97836 */ /* 0x000fe60000000000 */
[----:B--2---:R-:W-:Y:S07]  /*80e0*/  PRMT R0, R0, 0x654, R3 ;  /* 0x0000065400007816 */ /* 0x004fee0000000003 */
[----:B------:R2:W3:Y:S04]  /*80f0*/  @P0 LDS.128 R140, [R2] ;  /* 0x00000000028c0984 */ /* 0x0004e80000000c00 */
[----:B------:R2:W4:Y:S04]  /*8100*/  @P0 LDS.128 R144, [R4+0x10] ;  /* 0x0000100004900984 */ /* 0x0005280000000c00 */
        /* <DEDUP_REMOVED lines=13> */
.L_x_129:
[----:B------:R-:W-:Y:S05]  /*81e0*/  BSYNC B1 ;  /* 0x0000000000017941 */ /* 0x000fea0003800000 */
.L_x_128:
[----:B--2---:R-:W-:Y:S05]  /*81f0*/  VIADD R0, R71, 0x40 ;  /* 0x0000004047007836 */ /* 0x004fea0000000000 */
[----:B------:R-:W-:Y:S04]  /*8200*/  SHF.R.U32.HI R0, RZ, 0x15, R0 ;  /* 0x00000015ff007819 */ /* 0x000fe80000011600 */
[----:B------:R-:W-:Y:S11]  /*8210*/  LOP3.LUT P0, RZ, R0, 0x3, R163, 0x48, !PT ;  /* 0x0000000300ff7812 */ /* 0x000ff600078048a3 */
[----:B------:R-:W-:Y:S02]  /*8220*/  @!UPT UIADD3 URZ, UPT, UPT, URZ, URZ, URZ ;  /* 0x000000fffffff290 */ /* 0x000fe4000fffe0ff */
[----:B------:R-:W-:Y:S05]  /*8230*/  @!P0 BRA `(.L_x_133) ;  /* 0x0000000000408947 */ /* 0x000fea0003800000 */
[----:B------:R-:W2:Y:S01]  /*8240*/  LDCU.64 UR8, c[0x4][0x70] ;  /* 0x01000e00ff0877ac */ /* 0x000ea20008000a00 */
[----:B------:R-:W-:Y:S01]  /*8250*/  MOV R3, 0x0 ;  /* 0x0000000000037802 */ /* 0x000fe20000000f00 */
[----:B------:R-:W-:Y:S02]  /*8260*/  HFMA2 R12, -RZ, RZ, 0, 5.9604644775390625e-08 ;  /* 0x00000001ff0c7431 */ /* 0x000fe400000001ff */
[----:B------:R-:W-:Y:S02]  /*8270*/  IMAD.MOV.U32 R8, RZ, RZ, 0x192 ;  /* 0x00000192ff087424 */ /* 0x000fe400078e00ff */
[----:B------:R-:W-:Y:S01]  /*8280*/  IMAD.MOV.U32 R13, RZ, RZ, RZ ;  /* 0x000000ffff0d7224 */ /* 0x000fe200078e00ff */
[----:B------:R-:W5:Y:S01]  /*8290*/  LDCU.64 UR6, c[0x4][0x78] ;  /* 0x01000f00ff0677ac */ /* 0x000f620008000a00 */
[----:B------:R-:W1:Y:S01]  /*82a0*/  LDC.64 R2, c[0x4][R3] ;  /* 0x0100000003027b82 */ /* 0x000e620000000a00 */
[----:B------:R-:W3:Y:S01]  /*82b0*/  LDCU.64 UR4, c[0x4][0x10] ;  /* 0x01000200ff0477ac */ /* 0x000ee20008000a00 */
[----:B--2---:R-:W-:Y:S01]  /*82c0*/  MOV R5, UR9 ;  /* 0x0000000900057c02 */ /* 0x004fe20008000f00 */
[----:B------:R-:W-:Y:S01]  /*82d0*/  IMAD.U32 R4, RZ, RZ, UR8 ;  /* 0x00000008ff047e24 */ /* 0x000fe2000f8e00ff */
[----:B-----5:R-:W-:Y:S01]  /*82e0*/  MOV R7, UR7 ;  /* 0x0000000700077c02 */ /* 0x020fe20008000f00 */
[----:B------:R-:W-:Y:S01]  /*82f0*/  IMAD.U32 R6, RZ, RZ, UR6 ;  /* 0x00000006ff067e24 */ /* 0x000fe2000f8e00ff */
[----:B---3--:R-:W-:Y:S01]  /*8300*/  MOV R11, UR5 ;  /* 0x00000005000b7c02 */ /* 0x008fe20008000f00 */
[----:B------:R-:W-:Y:S02]  /*8310*/  IMAD.U32 R10, RZ, RZ, UR4 ;  /* 0x00000004ff0a7e24 */ /* 0x000fe4000f8e00ff */
[----:B------:R-:W-:Y:S07]  /*8320*/  LEPC R20, `(.L_x_133) ;  /* 0x000000001014794e */ /* 0x000fee0000000000 */
[----:B-1--4-:R-:W-:Y:S05]  /*8330*/  CALL.ABS.NOINC R2 ;  /* 0x0000000002007343 */ /* 0x012fea0003c00000 */
.L_x_133:
[----:B------:R-:W-:Y:S01]  /*8340*/  ISETP.NE.AND P0, PT, R181, RZ, PT ;  /* 0x000000ffb500720c */ /* 0x000fe20003f05270 */
[----:B------:R-:W-:Y:S05]  /*8350*/  WARPSYNC.ALL ;  /* 0x0000000000007948 */ /* 0x000fea0003800000 */
[----:B------:R-:W-:Y:S01]  /*8360*/  R2UR UR4, R71 ;  /* 0x00000000470472ca */ /* 0x000fe200000e0000 */
[----:B------:R-:W-:Y:S01]  /*8370*/  BSSY.RECONVERGENT B0, `(.L_x_134) ;  /* 0x000011c000007945 */ /* 0x000fe20003800200 */
[----:B---3--:R-:W-:Y:S02]  /*8380*/  F2FP.F16.E5M2.UNPACK_B R11, R141 ;  /* 0x0000008dff0b723e */ /* 0x008fe400020004ff */
[----:B------:R-:W-:Y:S02]  /*8390*/  F2FP.F16.E5M2.UNPACK_B R10, R142 ;  /* 0x0000008eff0a723e */ /* 0x000fe400020004ff */
[----:B------:R-:W-:Y:S01]  /*83a0*/  F2FP.F16.E5M2.UNPACK_B R9, R143 ;  /* 0x0000008fff09723e */ /* 0x000fe200020004ff */
[--C-:B------:R-:W-:Y:S01]  /*83b0*/  HADD2.F32 R74, -RZ, R11.reuse.H0_H0 ;  /* 0x2000000bff4a7230 */ /* 0x100fe20000004100 */
[----:B----4-:R-:W-:Y:S01]  /*83c0*/  F2FP.F16.E5M2.UNPACK_B R8, R144 ;  /* 0x00000090ff08723e */ /* 0x010fe200020004ff */
[----:B------:R-:W-:Y:S01]  /*83d0*/  HADD2.F32 R76, -RZ, R11.H1_H1 ;  /* 0x3000000bff4c7230 */ /* 0x000fe20000004100 */
[----:B------:R-:W-:Y:S01]  /*83e0*/  F2FP.F16.E5M2.UNPACK_B R7, R145 ;  /* 0x00000091ff07723e */ /* 0x000fe200020004ff */
[--C-:B------:R-:W-:Y:S01]  /*83f0*/  HADD2.F32 R77, -RZ, R10.reuse.H0_H0 ;  /* 0x2000000aff4d7230 */ /* 0x100fe20000004100 */
[----:B------:R-:W-:Y:S01]  /*8400*/  F2FP.F16.E5M2.UNPACK_B R6, R146 ;  /* 0x00000092ff06723e */ /* 0x000fe200020004ff */
[----:B------:R-:W-:Y:S01]  /*8410*/  HADD2.F32 R80, -RZ, R10.H1_H1 ;  /* 0x3000000aff507230 */ /* 0x000fe20000004100 */
[----:B------:R-:W-:Y:S01]  /*8420*/  F2FP.F16.E5M2.UNPACK_B R5, R147 ;  /* 0x00000093ff05723e */ /* 0x000fe200020004ff */
[--C-:B------:R-:W-:Y:S01]  /*8430*/  HADD2.F32 R81, -RZ, R9.reuse.H0_H0 ;  /* 0x20000009ff517230 */ /* 0x100fe20000004100 */
[----:B-1----:R-:W-:Y:S01]  /*8440*/  F2FP.F16.E5M2.UNPACK_B R4, R148 ;  /* 0x00000094ff04723e */ /* 0x002fe200020004ff */
[----:B------:R-:W-:Y:S01]  /*8450*/  HADD2.F32 R83, -RZ, R9.H1_H1 ;  /* 0x30000009ff537230 */ /* 0x000fe20000004100 */
[-C--:B------:R-:W-:Y:S01]  /*8460*/  F2FP.F16.E5M2.UNPACK_B R2, R140.reuse ;  /* 0x0000008cff02723e */ /* 0x080fe200020004ff */
[--C-:B------:R-:W-:Y:S01]  /*8470*/  HADD2.F32 R86, -RZ, R8.reuse.H0_H0 ;  /* 0x20000008ff567230 */ /* 0x100fe20000004100 */
[----:B------:R-:W-:Y:S01]  /*8480*/  F2FP.F16.E5M2.UNPACK_B R140, R140.H1 ;  /* 0x0000008cff8c723e */ /* 0x000fe200030004ff */
[----:B------:R-:W-:Y:S01]  /*8490*/  HADD2.F32 R87, -RZ, R8.H1_H1 ;  /* 0x30000008ff577230 */ /* 0x000fe20000004100 */
[----:B------:R-:W-:Y:S01]  /*84a0*/  F2FP.F16.E5M2.UNPACK_B R141, R141.H1 ;  /* 0x0000008dff8d723e */ /* 0x000fe200030004ff */
[--C-:B------:R-:W-:Y:S01]  /*84b0*/  HADD2.F32 R90, -RZ, R7.reuse.H0_H0 ;  /* 0x20000007ff5a7230 */ /* 0x100fe20000004100 */
[----:B------:R-:W-:Y:S01]  /*84c0*/  F2FP.F16.E5M2.UNPACK_B R142, R142.H1 ;  /* 0x0000008eff8e723e */ /* 0x000fe200030004ff */
[----:B------:R-:W-:Y:S01]  /*84d0*/  HADD2.F32 R91, -RZ, R7.H1_H1 ;  /* 0x30000007ff5b7230 */ /* 0x000fe20000004100 */
[----:B------:R-:W-:Y:S01]  /*84e0*/  F2FP.F16.E5M2.UNPACK_B R143, R143.H1 ;  /* 0x0000008fff8f723e */ /* 0x000fe200030004ff */
[--C-:B------:R-:W-:Y:S01]  /*84f0*/  HADD2.F32 R94, -RZ, R6.reuse.H0_H0 ;  /* 0x20000006ff5e7230 */ /* 0x100fe20000004100 */
[----:B------:R-:W-:Y:S01]  /*8500*/  IADD3 R164, PT, PT, R164, 0x170, RZ ;  /* 0x00000170a4a47810 */ /* 0x000fe20007ffe0ff */
[----:B------:R-:W-:Y:S01]  /*8510*/  HADD2.F32 R95, -RZ, R6.H1_H1 ;  /* 0x30000006ff5f7230 */ /* 0x000fe20000004100 */
[----:B------:R-:W-:Y:S01]  /*8520*/  F2FP.F16.E5M2.UNPACK_B R107, R149 ;  /* 0x00000095ff6b723e */ /* 0x000fe200020004ff */
[--C-:B------:R-:W-:Y:S01]  /*8530*/  HADD2.F32 R98, -RZ, R5.reuse.H0_H0 ;  /* 0x20000005ff627230 */ /* 0x100fe20000004100 */
[----:B------:R-:W-:Y:S01]  /*8540*/  LOP3.LUT R164, R164, 0xfefffff8, RZ, 0xc0, !PT ;  /* 0xfefffff8a4a47812 */ /* 0x000fe200078ec0ff */
[----:B------:R-:W-:Y:S01]  /*8550*/  HADD2.F32 R99, -RZ, R5.H1_H1 ;  /* 0x30000005ff637230 */ /* 0x000fe20000004100 */
[----:B------:R-:W-:Y:S01]  /*8560*/  F2FP.F16.E5M2.UNPACK_B R111, R150 ;  /* 0x00000096ff6f723e */ /* 0x000fe200020004ff */
[--C-:B------:R-:W-:Y:S01]  /*8570*/  HADD2.F32 R102, -RZ, R4.reuse.H0_H0 ;  /* 0x20000004ff667230 */ /* 0x100fe20000004100 */
[----:B------:R-:W-:Y:S01]  /*8580*/  F2FP.F16.E5M2.UNPACK_B R115, R151 ;  /* 0x00000097ff73723e */ /* 0x000fe200020004ff */
[----:B------:R-:W-:Y:S01]  /*8590*/  HADD2.F32 R103, -RZ, R4.H1_H1 ;  /* 0x30000004ff677230 */ /* 0x000fe20000004100 */
[----:B------:R-:W-:Y:S01]  /*85a0*/  F2FP.F16.E5M2.UNPACK_B R119, R152 ;  /* 0x00000098ff77723e */ /* 0x000fe200020004ff */
[----:B------:R-:W1:Y:S01]  /*85b0*/  LDTM.x64 R4, tmem[UR4+0x40] ;  /* 0x00004004000479ee */ /* 0x000e620008340000 */
[--C-:B------:R-:W-:Y:S01]  /*85c0*/  HADD2.F32 R0, -RZ, R2.reuse.H0_H0 ;  /* 0x20000002ff007230 */ /* 0x100fe20000004100 */
[----:B------:R-:W-:Y:S01]  /*85d0*/  NOP ;  /* 0x0000000000007918 */ /* 0x000fe20000000000 */
[----:B-1----:R1:W-:Y:S01]  /*85e0*/  SYNCS.ARRIVE.TRANS64.RED.A1T0 RZ, [R164+URZ], RZ ;  /* 0x000000ffa4ff79a7 */ /* 0x0023e200081004ff */
[----:B------:R-:W-:Y:S01]  /*85f0*/  HADD2.F32 R2, -RZ, R2.H1_H1 ;  /* 0x30000002ff027230 */ /* 0x000fe20000004100 */
[----:B------:R-:W-:Y:S01]  /*8600*/  F2FP.F16.E5M2.UNPACK_B R123, R153 ;  /* 0x00000099ff7b723e */ /* 0x000fe200020004ff */
[----:B------:R-:W-:Y:S01]  /*8610*/  HADD2.F32 R78, -RZ, R141.H1_H1 ;  /* 0x3000008dff4e7230 */ /* 0x000fe20000004100 */
[----:B------:R-:W-:Y:S01]  /*8620*/  F2FP.F16.E5M2.UNPACK_B R127, R154 ;  /* 0x0000009aff7f723e */ /* 0x000fe200020004ff */
[--C-:B------:R-:W-:Y:S01]  /*8630*/  HADD2.F32 R106, -RZ, R107.reuse.H0_H0 ;  /* 0x2000006bff6a7230 */ /* 0x100fe20000004100 */
[----:B------:R-:W-:Y:S01]  /*8640*/  F2FP.F16.E5M2.UNPACK_B R130, R155 ;  /* 0x0000009bff82723e */ /* 0x000fe200020004ff */
[----:B------:R-:W-:Y:S01]  /*8650*/  HADD2.F32 R107, -RZ, R107.H1_H1 ;  /* 0x3000006bff6b7230 */ /* 0x000fe20000004100 */
[----:B------:R-:W-:Y:S01]  /*8660*/  F2FP.F16.E5M2.UNPACK_B R144, R144.H1 ;  /* 0x00000090ff90723e */ /* 0x000fe200030004ff */
        /* <DEDUP_REMOVED lines=12> */
[C---:B------:R-:W-:Y:S01]  /*8730*/  FMUL R4, R70.reuse, R4 ;  /* 0x0000000446047220 */ /* 0x040fe20000400000 */
[C---:B------:R-:W-:Y:S01]  /*8740*/  FMUL R5, R70.reuse, R5 ;  /* 0x0000000546057220 */ /* 0x040fe20000400000 */
[--C-:B------:R-:W-:Y:S02]  /*8750*/  HADD2.F32 R3, -RZ, R140.reuse.H0_H0 ;  /* 0x2000008cff037230 */ /* 0x100fe40000004100 */
        /* <DEDUP_REMOVED lines=9> */
[----:B------:R-:W-:Y:S02]  /*87f0*/  HADD2.F32 R122, -RZ, R123.H0_H0 ;  /* 0x2000007bff7a7230 */ /* 0x000fe40000004100 */
[C---:B------:R-:W-:Y:S01]  /*8800*/  FMUL R6, R70.reuse, R6 ;  /* 0x0000000646067220 */ /* 0x040fe20000400000 */
[----:B------:R-:W-:Y:S02]  /*8810*/  HADD2.F32 R72, -RZ, R140.H1_H1 ;  /* 0x3000008cff487230 */ /* 0x000fe40000004100 */
[C---:B------:R-:W-:Y:S01]  /*8820*/  FMUL R7, R70.reuse, R7 ;  /* 0x0000000746077220 */ /* 0x040fe20000400000 */
[----:B------:R-:W-:Y:S02]  /*8830*/  HADD2.F32 R75, -RZ, R141.H0_H0 ;  /* 0x2000008dff4b7230 */ /* 0x000fe40000004100 */
[C---:B------:R-:W-:Y:S01]  /*8840*/  FFMA R6, R73.reuse, R3, R6 ;  /* 0x0000000349067223 */ /* 0x040fe20000000006 */
[----:B------:R-:W-:Y:S02]  /*8850*/  HADD2.F32 R123, -RZ, R123.H1_H1 ;  /* 0x3000007bff7b7230 */ /* 0x000fe40000004100 */
[C---:B------:R-:W-:Y:S01]  /*8860*/  FFMA R7, R73.reuse, R72, R7 ;  /* 0x0000004849077223 */ /* 0x040fe20000000007 */
[C---:B------:R-:W-:Y:S01]  /*8870*/  FFMA R8, R73.reuse, R74, R8 ;  /* 0x0000004a49087223 */ /* 0x040fe20000000008 */
[----:B------:R-:W-:Y:S01]  /*8880*/  FFMA R9, R73, R76, R9 ;  /* 0x0000004c49097223 */ /* 0x000fe20000000009 */
[--C-:B------:R-:W-:Y:S02]  /*8890*/  HADD2.F32 R126, -RZ, R127.reuse.H0_H0 ;  /* 0x2000007fff7e7230 */ /* 0x100fe40000004100 */
[C---:B------:R-:W-:Y:S01]  /*88a0*/  FMUL R10, R70.reuse, R10 ;  /* 0x0000000a460a7220 */ /* 0x040fe20000400000 */
[----:B------:R-:W-:Y:S01]  /*88b0*/  F2FP.SATFINITE.E5M2.F32.PACK_AB_MERGE_C R76, R7, R6, RZ ;  /* 0x00000006074c723e */ /* 0x000fe200048060ff */
[C---:B------:R-:W-:Y:S01]  /*88c0*/  FMUL R7, R70.reuse, R20 ;  /* 0x0000001446077220 */ /* 0x040fe20000400000 */
[----:B------:R-:W-:Y:S02]  /*88d0*/  HADD2.F32 R127, -RZ, R127.H1_H1 ;  /* 0x3000007fff7f7230 */ /* 0x000fe40000004100 */
[C---:B------:R-:W-:Y:S01]  /*88e0*/  FFMA R10, R73.reuse, R75, R10 ;  /* 0x0000004b490a7223 */ /* 0x040fe2000000000a */
[----:B------:R-:W-:Y:S02]  /*88f0*/  HADD2.F32 R72, -RZ, R130.H0_H0 ;  /* 0x20000082ff487230 */ /* 0x000fe40000004100 */
[C---:B------:R-:W-:Y:S01]  /*8900*/  FMUL R11, R70.reuse, R11 ;  /* 0x0000000b460b7220 */ /* 0x040fe20000400000 */
[--C-:B------:R-:W-:Y:S02]  /*8910*/  HADD2.F32 R79, -RZ, R142.reuse.H0_H0 ;  /* 0x2000008eff4f7230 */ /* 0x100fe40000004100 */
[C---:B------:R-:W-:Y:S01]  /*8920*/  FMUL R14, R70.reuse, R14 ;  /* 0x0000000e460e7220 */ /* 0x040fe20000400000 */
[----:B------:R-:W-:Y:S02]  /*8930*/  HADD2.F32 R82, -RZ, R142.H1_H1 ;  /* 0x3000008eff527230 */ /* 0x000fe40000004100 */
[C---:B------:R-:W-:Y:S01]  /*8940*/  FFMA R11, R73.reuse, R78, R11 ;  /* 0x0000004e490b7223 */ /* 0x040fe2000000000b */
[C---:B------:R-:W-:Y:S01]  /*8950*/  FFMA R12, R73.reuse, R77, R12 ;  /* 0x0000004d490c7223 */ /* 0x040fe2000000000c */
[C---:B------:R-:W-:Y:S01]  /*8960*/  FFMA R13, R73.reuse, R80, R13 ;  /* 0x00000050490d7223 */ /* 0x040fe2000000000d */
[----:B------:R-:W-:Y:S01]  /*8970*/  FFMA R14, R73, R79, R14 ;  /* 0x0000004f490e7223 */ /* 0x000fe2000000000e */
[----:B------:R-:W-:Y:S01]  /*8980*/  HADD2.F32 R75, -RZ, R130.H1_H1 ;  /* 0x30000082ff4b7230 */ /* 0x000fe20000004100 */
[----:B------:R-:W-:Y:S01]  /*8990*/  F2FP.SATFINITE.E5M2.F32.PACK_AB_MERGE_C R78, R11, R10, RZ ;  /* 0x0000000a0b4e723e */ /* 0x000fe200048060ff */
[C---:B------:R-:W-:Y:S01]  /*89a0*/  FMUL R10, R70.reuse, R21 ;  /* 0x00000015460a7220 */ /* 0x040fe20000400000 */
[C---:B------:R-:W-:Y:S01]  /*89b0*/  FMUL R21, R70.reuse, R28 ;  /* 0x0000001c46157220 */ /* 0x040fe20000400000 */
        /* <DEDUP_REMOVED lines=8> */
[C---:B------:R-:W-:Y:S01]  /*8a40*/  FMUL R18, R70.reuse, R25 ;  /* 0x0000001946127220 */ /* 0x040fe20000400000 */
[----:B------:R-:W-:Y:S01]  /*8a50*/  F2FP.SATFINITE.E5M2.F32.PACK_AB_MERGE_C R14, R15, R14, RZ ;  /* 0x0000000e0f0e723e */ /* 0x000fe200048060ff */
        /* <DEDUP_REMOVED lines=8> */
[C---:B------:R-:W-:Y:S01]  /*8ae0*/  FFMA R11, R73.reuse, R88, R11 ;  /* 0x00000058490b7223 */ /* 0x040fe2000000000b */
[----:B------:R-:W-:Y:S01]  /*8af0*/  FMUL R22, R70, R29 ;  /* 0x0000001d46167220 */ /* 0x000fe20000400000 */
        /* <DEDUP_REMOVED lines=13> */
[----:B------:R-:W-:Y:S01]  /*8bd0*/  FMUL R20, R70, R27 ;  /* 0x0000001b46147220 */ /* 0x000fe20000400000 */
[--C-:B------:R-:W-:Y:S01]  /*8be0*/  HADD2.F32 R96, -RZ, R146.reuse.H0_H0 ;  /* 0x20000092ff607230 */ /* 0x100fe20000004100 */
[----:B------:R-:W-:Y:S01]  /*8bf0*/  F2FP.SATFINITE.E5M2.F32.PACK_AB_MERGE_C R16, R10, R7, R16 ;  /* 0x000000070a10723e */ /* 0x000fe20004806010 */
[----:B------:R-:W-:Y:S02]  /*8c00*/  HADD2.F32 R97, -RZ, R146.H1_H1 ;  /* 0x30000092ff617230 */ /* 0x000fe40000004100 */
[C---:B------:R-:W-:Y:S01]  /*8c10*/  FFMA R20, R73.reuse, R93, R20 ;  /* 0x0000005d49147223 */ /* 0x040fe20000000014 */
[C---:B------:R-:W-:Y:S01]  /*8c20*/  FFMA R21, R73.reuse, R94, R21 ;  /* 0x0000005e49157223 */ /* 0x040fe20000000015 */
[C---:B------:R-:W-:Y:S01]  /*8c30*/  FFMA R22, R73.reuse, R95, R22 ;  /* 0x0000005f49167223 */ /* 0x040fe20000000016 */
[C---:B------:R-:W-:Y:S01]  /*8c40*/  FMUL R23, R70.reuse, R30 ;  /* 0x0000001e46177220 */ /* 0x040fe20000400000 */
[----:B------:R-:W-:Y:S01]  /*8c50*/  FMUL R30, R70, R37 ;  /* 0x00000025461e7220 */ /* 0x000fe20000400000 */
[----:B------:R-:W-:Y:S01]  /*8c60*/  F2FP.SATFINITE.E5M2.F32.PACK_AB_MERGE_C R19, R20, R19, RZ ;  /* 0x000000131413723e */ /* 0x000fe200048060ff */
[C---:B------:R-:W-:Y:S01]  /*8c70*/  FMUL R37, R70.reuse, R44 ;  /* 0x0000002c46257220 */ /* 0x040fe20000400000 */
[C---:B------:R-:W-:Y:S01]  /*8c80*/  FFMA R23, R73.reuse, R96, R23 ;  /* 0x0000006049177223 */ /* 0x040fe20000000017 */
        /* <DEDUP_REMOVED lines=20> */
[----:B------:R-:W-:Y:S01]  /*8dd0*/  F2FP.F16.E5M2.UNPACK_B R151, R151.H1 ;  /* 0x00000097ff97723e */ /* 0x000fe200030004ff */
[----:B------:R-:W-:Y:S01]  /*8de0*/  FMUL R38, R70, R45 ;  /* 0x0000002d46267220 */ /* 0x000fe20000400000 */
[----:B------:R-:W-:Y:S01]  /*8df0*/  F2FP.SATFINITE.E5M2.F32.PACK_AB_MERGE_C R19, R28, R27, RZ ;  /* 0x0000001b1c13723e */ /* 0x000fe200048060ff */
[----:B------:R-:W-:Y:S01]  /*8e00*/  FFMA R31, R73, R104, R31 ;  /* 0x00000068491f7223 */ /* 0x000fe2000000001f */
[C---:B------:R-:W-:Y:S01]  /*8e10*/  FMUL R45, R70.reuse, R52 ;  /* 0x00000034462d7220 */ /* 0x040fe20000400000 */
[C---:B------:R-:W-:Y:S01]  /*8e20*/  FMUL R52, R70.reuse, R59 ;  /* 0x0000003b46347220 */ /* 0x040fe20000400000 */
[----:B------:R-:W-:Y:S01]  /*8e30*/  F2FP.F16.E5M2.UNPACK_B R152, R152.H1 ;  /* 0x00000098ff98723e */ /* 0x000fe200030004ff */
[C---:B------:R-:W-:Y:S01]  /*8e40*/  FMUL R59, R70.reuse, R66 ;  /* 0x00000042463b7220 */ /* 0x040fe20000400000 */
[----:B------:R-:W-:Y:S01]  /*8e50*/  F2FP.SATFINITE.E5M2.F32.PACK_AB_MERGE_C R66, R13, R12, R14 ;  /* 0x0000000c0d42723e */ /* 0x000fe2000480600e */
        /* <DEDUP_REMOVED lines=11> */
[C---:B------:R-:W-:Y:S01]  /*8f10*/  FFMA R35, R73.reuse, R108, R35 ;  /* 0x0000006c49237223 */ /* 0x040fe20000000023 */
[C---:B------:R-:W-:Y:S01]  /*8f20*/  FMUL R36, R70.reuse, R43 ;  /* 0x0000002b46247220 */ /* 0x040fe20000400000 */
[--C-:B------:R-:W-:Y:S02]  /*8f30*/  HADD2.F32 R112, -RZ, R150.reuse.H0_H0 ;  /* 0x20000096ff707230 */ /* 0x100fe40000004100 */
[C---:B------:R-:W-:Y:S01]  /*8f40*/  FMUL R39, R70.reuse, R46 ;  /* 0x0000002e46277220 */ /* 0x040fe20000400000 */
[----:B------:R-:W-:Y:S02]  /*8f50*/  HADD2.F32 R113, -RZ, R150.H1_H1 ;  /* 0x30000096ff717230 */ /* 0x000fe40000004100 */
        /* <DEDUP_REMOVED lines=12> */
[C---:B------:R-:W-:Y:S01]  /*9020*/  FMUL R46, R70.reuse, R53 ;  /* 0x00000035462e7220 */ /* 0x040fe20000400000 */
[--C-:B------:R-:W-:Y:S02]  /*9030*/  HADD2.F32 R120, -RZ, R152.reuse.H0_H0 ;  /* 0x20000098ff787230 */ /* 0x100fe40000004100 */
[C---:B------:R-:W-:Y:S01]  /*9040*/  FMUL R50, R70.reuse, R57 ;  /* 0x0000003946327220 */ /* 0x040fe20000400000 */
[C---:B------:R-:W-:Y:S01]  /*9050*/  FMUL R51, R70.reuse, R58 ;  /* 0x0000003a46337220 */ /* 0x040fe20000400000 */
[C---:B------:R-:W-:Y:S01]  /*9060*/  FMUL R53, R70.reuse, R60 ;  /* 0x0000003c46357220 */ /* 0x040fe20000400000 */
[C---:B------:R-:W-:Y:S01]  /*9070*/  FFMA R43, R73.reuse, R116, R43 ;  /* 0x00000074492b7223 */ /* 0x040fe2000000002b */
[----:B------:R-:W-:Y:S02]  /*9080*/  HADD2.F32 R121, -RZ, R152.H1_H1 ;  /* 0x30000098ff797230 */ /* 0x000fe40000004100 */
[C---:B------:R-:W-:Y:S01]  /*9090*/  FMUL R47, R70.reuse, R54 ;  /* 0x00000036462f7220 */ /* 0x040fe20000400000 */
[C---:B------:R-:W-:Y:S01]  /*90a0*/  FMUL R57, R70.reuse, R64 ;  /* 0x0000004046397220 */ /* 0x040fe20000400000 */
[C---:B------:R-:W-:Y:S01]  /*90b0*/  FMUL R58, R70.reuse, R65 ;  /* 0x00000041463a7220 */ /* 0x040fe20000400000 */
[C---:B------:R-:W-:Y:S01]  /*90c0*/  FMUL R60, R70.reuse, R67 ;  /* 0x00000043463c7220 */ /* 0x040fe20000400000 */
[----:B------:R-:W-:Y:S01]  /*90d0*/  FFMA R44, R73, R117, R44 ;  /* 0x00000075492c7223 */ /* 0x000fe2000000002c */
[C---:B------:R-:W-:Y:S01]  /*90e0*/  FMUL R48, R70.reuse, R55 ;  /* 0x0000003746307220 */ /* 0x040fe20000400000 */
[----:B------:R-:W-:Y:S01]  /*90f0*/  F2FP.SATFINITE.E5M2.F32.PACK_AB_MERGE_C R64, R5, R4, R76 ;  /* 0x000000040540723e */ /* 0x000fe2000480604c */
[----:B------:R-:W-:Y:S01]  /*9100*/  FFMA R45, R73, R118, R45 ;  /* 0x00000076492d7223 */ /* 0x000fe2000000002d */
[----:B------:R-:W-:Y:S01]  /*9110*/  F2FP.SATFINITE.E5M2.F32.PACK_AB_MERGE_C R65, R9, R8, R78 ;  /* 0x000000080941723e */ /* 0x000fe2000480604e */
[----:B------:R-:W-:Y:S01]  /*9120*/  FMUL R49, R70, R56 ;  /* 0x0000003846317220 */ /* 0x000fe20000400000 */
[----:B------:R-:W-:Y:S01]  /*9130*/  F2FP.SATFINITE.E5M2.F32.PACK_AB_MERGE_C R67, R2, R0, R3 ;  /* 0x000000000243723e */ /* 0x000fe20004806003 */
[C---:B------:R-:W-:Y:S01]  /*9140*/  FFMA R46, R73.reuse, R119, R46 ;  /* 0x00000077492e7223 */ /* 0x040fe2000000002e */
[----:B------:R-:W-:Y:S01]  /*9150*/  F2FP.F16.E5M2.UNPACK_B R154, R154.H1 ;  /* 0x0000009aff9a723e */ /* 0x000fe200030004ff */
[--C-:B------:R-:W-:Y:S02]  /*9160*/  HADD2.F32 R124, -RZ, R153.reuse.H0_H0 ;  /* 0x20000099ff7c7230 */ /* 0x100fe40000004100 */
[C---:B------:R-:W-:Y:S01]  /*9170*/  FFMA R47, R73.reuse, R120, R47 ;  /* 0x00000078492f7223 */ /* 0x040fe2000000002f */
[----:B------:R1:W-:Y:S01]  /*9180*/  STS.128 [R137+UR44+0x6200], R64 ;  /* 0x0062004089007988 */ /* 0x0003e20008000c2c */
[----:B------:R-:W-:Y:S02]  /*9190*/  HADD2.F32 R125, -RZ, R153.H1_H1 ;  /* 0x30000099ff7d7230 */ /* 0x000fe40000004100 */
[C---:B------:R-:W-:Y:S01]  /*91a0*/  FFMA R48, R73.reuse, R121, R48 ;  /* 0x0000007949307223 */ /* 0x040fe20000000030 */
[C---:B------:R-:W-:Y:S01]  /*91b0*/  FFMA R49, R73.reuse, R122, R49 ;  /* 0x0000007a49317223 */ /* 0x040fe20000000031 */
[----:B------:R-:W-:Y:S01]  /*91c0*/  F2FP.F16.E5M2.UNPACK_B R155, R155.H1 ;  /* 0x0000009bff9b723e */ /* 0x000fe200030004ff */
[C---:B------:R-:W-:Y:S01]  /*91d0*/  FFMA R50, R73.reuse, R123, R50 ;  /* 0x0000007b49327223 */ /* 0x040fe20000000032 */
[----:B------:R-:W-:Y:S01]  /*91e0*/  FMUL R54, R70, R61 ;  /* 0x0000003d46367220 */ /* 0x000fe20000400000 */
[--C-:B------:R-:W-:Y:S01]  /*91f0*/  HADD2.F32 R128, -RZ, R154.reuse.H0_H0 ;  /* 0x2000009aff807230 */ /* 0x100fe20000004100 */
[----:B------:R1:W-:Y:S01]  /*9200*/  STS.128 [R182+0x6010], R16 ;  /* 0x00601010b6007388 */ /* 0x0003e20000000c00 */
[----:B------:R-:W-:Y:S01]  /*9210*/  F2FP.SATFINITE.E5M2.F32.PACK_AB_MERGE_C R35, R36, R35, RZ ;  /* 0x000000232423723e */ /* 0x000fe200048060ff */
[C---:B------:R-:W-:Y:S01]  /*9220*/  FFMA R51, R73.reuse, R124, R51 ;  /* 0x0000007c49337223 */ /* 0x040fe20000000033 */
[----:B------:R-:W-:Y:S01]  /*9230*/  F2FP.SATFINITE.E5M2.F32.PACK_AB_MERGE_C R39, R40, R39, RZ ;  /* 0x000000272827723e */ /* 0x000fe200048060ff */
[----:B------:R-:W-:Y:S02]  /*9240*/  HADD2.F32 R129, -RZ, R154.H1_H1 ;  /* 0x3000009aff817230 */ /* 0x000fe40000004100 */
[C---:B------:R-:W-:Y:S01]  /*9250*/  FMUL R55, R70.reuse, R62 ;  /* 0x0000003e46377220 */ /* 0x040fe20000400000 */
[C---:B------:R-:W-:Y:S01]  /*9260*/  FFMA R52, R73.reuse, R125, R52 ;  /* 0x0000007d49347223 */ /* 0x040fe20000000034 */
[----:B------:R-:W-:Y:S01]  /*9270*/  FMUL R56, R70, R63 ;  /* 0x0000003f46387220 */ /* 0x000fe20000400000 */
[C---:B------:R-:W-:Y:S01]  /*9280*/  FFMA R53, R73.reuse, R126, R53 ;  /* 0x0000007e49357223 */ /* 0x040fe20000000035 */
[C---:B------:R-:W-:Y:S01]  /*9290*/  FFMA R54, R73.reuse, R127, R54 ;  /* 0x0000007f49367223 */ /* 0x040fe20000000036 */
[--C-:B------:R-:W-:Y:S02]  /*92a0*/  HADD2.F32 R74, -RZ, R155.reuse.H0_H0 ;  /* 0x2000009bff4a7230 */ /* 0x100fe40000004100 */
[C---:B------:R-:W-:Y:S01]  /*92b0*/  FFMA R55, R73.reuse, R128, R55 ;  /* 0x0000008049377223 */ /* 0x040fe20000000037 */
[----:B------:R-:W-:Y:S02]  /*92c0*/  HADD2.F32 R131, -RZ, R155.H1_H1 ;  /* 0x3000009bff837230 */ /* 0x000fe40000004100 */
[C---:B------:R-:W-:Y:S01]  /*92d0*/  FFMA R56, R73.reuse, R129, R56 ;  /* 0x0000008149387223 */ /* 0x040fe20000000038 */
[----:B------:R-:W-:Y:S01]  /*92e0*/  F2FP.SATFINITE.E5M2.F32.PACK_AB_MERGE_C R43, R44, R43, RZ ;  /* 0x0000002b2c2b723e */ /* 0x000fe200048060ff */
[C---:B------:R-:W-:Y:S01]  /*92f0*/  FFMA R57, R73.reuse, R72, R57 ;  /* 0x0000004849397223 */ /* 0x040fe20000000039 */
[C---:B------:R-:W-:Y:S01]  /*9300*/  FFMA R58, R73.reuse, R75, R58 ;  /* 0x0000004b493a7223 */ /* 0x040fe2000000003a */
[C---:B------:R-:W-:Y:S01]  /*9310*/  FFMA R59, R73.reuse, R74, R59 ;  /* 0x0000004a493b7223 */ /* 0x040fe2000000003b */
[----:B------:R-:W-:Y:S01]  /*9320*/  F2FP.SATFINITE.E5M2.F32.PACK_AB_MERGE_C R33, R34, R33, R35 ;  /* 0x000000212221723e */ /* 0x000fe20004806023 */
[----:B------:R-:W-:Y:S01]  /*9330*/  FFMA R60, R73, R131, R60 ;  /* 0x00000083493c7223 */ /* 0x000fe2000000003c */
[----:B------:R-:W-:Y:S02]  /*9340*/  F2FP.SATFINITE.E5M2.F32.PACK_AB_MERGE_C R32, R30, R29, R32 ;  /* 0x0000001d1e20723e */ /* 0x000fe40004806020 */
        /* <DEDUP_REMOVED lines=11> */
[----:B------:R-:W-:Y:S03]  /*9400*/  IADD3 R68, PT, PT, R68, 0x1, RZ ;  /* 0x0000000144447810 */ /* 0x000fe60007ffe0ff */
        /* <DEDUP_REMOVED lines=9> */
[----:B------:R-:W-:Y:S02]  /*94a0*/  UIADD3 UR4, UP0, UPT, UR62, 0x680, URZ ;  /* 0x000006803e047890 */ /* 0x000fe4000ff1e0ff */
[----:B------:R-:W-:Y:S02]  /*94b0*/  UIADD3 UR9, UPT, UPT, UR49, 0x40, URZ ;  /* 0x0000004031097890 */ /* 0x000fe4000fffe0ff */
[----:B------:R-:W-:Y:S02]  /*94c0*/  UIADD3 UR8, UPT, UPT, UR44, 0x6200, URZ ;  /* 0x000062002c087890 */ /* 0x000fe4000fffe0ff */
[----:B------:R-:W-:Y:S01]  /*94d0*/  UIADD3.X UR5, UPT, UPT, URZ, UR63, URZ, UP0, !UPT ;  /* 0x0000003fff057290 */ /* 0x000fe200087fe4ff */
[----:B------:R-:W-:Y:S01]  /*94e0*/  UMOV UR10, UR50 ;  /* 0x00000032000a7c82 */ /* 0x000fe20008000000 */
[----:B------:R-:W-:Y:S07]  /*94f0*/  UMOV UR11, UR36 ;  /* 0x00000024000b7c82 */ /* 0x000fee0008000000 */
[----:B------:R2:W-:Y:S01]  /*9500*/  UTMASTG.3D [UR8], [UR4] ;  /* 0x00000008040073b5 */ /* 0x0005e20008010000 */
[----:B------:R0:W-:Y:S01]  /*9510*/  UTMACMDFLUSH ;  /* 0x00000000000079b7 */ /* 0x0001e20000000000 */
[----:B--2---:R-:W-:Y:S04]  /*9520*/  DEPBAR.LE SB0, 0x1 ;  /* 0x000080400000791a */ /* 0x004fe80000000000 */
.L_x_135:
[----:B------:R-:W-:Y:S05]  /*9530*/  BSYNC.RECONVERGENT B0 ;  /* 0x0000000000007941 */ /* 0x000fea0003800200 */
.L_x_134:
[----:B------:R-:W-:Y:S01]  /*9540*/  BAR.SYNC.DEFER_BLOCKING 0x1, 0x80 ;  /* 0x0042000000007b1d */ /* 0x000fe20000010000 */
[----:B------:R-:W-:Y:S01]  /*9550*/  ISETP.NE.AND P0, PT, R165, 0x2, PT ;  /* 0x00000002a500780c */ /* 0x000fe20003f05270 */
[----:B------:R-:W-:Y:S01]  /*9560*/  UISETP.NE.AND UP0, UPT, UR45, URZ, UPT ;  /* 0x000000ff2d00728c */ /* 0x000fe2000bf05270 */
[----:B------:R-:W-:Y:S01]  /*9570*/  ISETP.NE.AND P1, PT, R68, 0x4, PT ;  /* 0x000000044400780c */ /* 0x000fe20003f25270 */
[----:B------:R-:W-:Y:S01]  /*9580*/  UIADD3 UR20, UPT, UPT, UR37, UR59, URZ ;  /* 0x0000003b25147290 */ /* 0x000fe2000fffe0ff */
[----:B------:R-:W-:Y:S01]  /*9590*/  SEL R3, RZ, 0x1, P0 ;  /* 0x00000001ff037807 */ /* 0x000fe20000000000 */
[----:B------:R-:W-:Y:S01]  /*95a0*/  UIADD3 UR16, UPT, UPT, UR38, UR60, URZ ;  /* 0x0000003c26107290 */ /* 0x000fe2000fffe0ff */
[----:B------:R-:W-:Y:S02]  /*95b0*/  SEL R0, RZ, 0x1, P1 ;  /* 0x00000001ff007807 */ /* 0x000fe40000800000 */
[----:B------:R-:W-:Y:S02]  /*95c0*/  LOP3.LUT R170, R170, R3, RZ, 0x3c, !PT ;  /* 0x00000003aaaa7212 */ /* 0x000fe400078e3cff */
[----:B------:R-:W-:Y:S02]  /*95d0*/  LOP3.LUT R171, R171, R0, RZ, 0x3c, !PT ;  /* 0x00000000abab7212 */ /* 0x000fe400078e3cff */
[----:B------:R-:W-:Y:S02]  /*95e0*/  SEL R165, R165, RZ, P0 ;  /* 0x000000ffa5a57207 */ /* 0x000fe40000000000 */
[----:B------:R-:W-:Y:S01]  /*95f0*/  SEL R68, R68, RZ, P1 ;  /* 0x000000ff44447207 */ /* 0x000fe20000800000 */
[----:B------:R-:W-:Y:S01]  /*9600*/  UMOV UR36, UR58 ;  /* 0x0000003a00247c82 */ /* 0x000fe20008000000 */
[----:B------:R-:W-:Y:S05]  /*9610*/  BRA.U UP0, `(.L_x_136) ;  /* 0xffffffc500787547 */ /* 0x000fea000b83ffff */
[----:B------:R-:W-:Y:S05]  /*9620*/  EXIT ;  /* 0x000000000000794d */ /* 0x000fea0003800000 */
.L_x_25:
[----:B--2---:R2:W3:Y:S02]  /*9630*/  SYNCS.PHASECHK.TRANS64.TRYWAIT P0, [R0+URZ+0x1a0], R3 ;  /* 0x0001a003000075a7 */ /* 0x0044e400080011ff */
[----:B---3--:R-:W-:Y:S05]  /*9640*/  @!P0 NANOSLEEP.SYNCS 0x989680 ;  /* 0x009896800000895d */ /* 0x008fea0003900000 */
[----:B------:R-:W3:Y:S02]  /*9650*/  @!P0 SYNCS.PHASECHK.TRANS64 P0, [R0+URZ+0x1a0], R3 ;  /* 0x0001a003000085a7 */ /* 0x000ee400080010ff */
[----:B---3--:R-:W-:Y:S05]  /*9660*/  @!P0 BRA `(.L_x_25) ;  /* 0xfffffffc00f08947 */ /* 0x008fea000383ffff */
[----:B------:R-:W-:Y:S05]  /*9670*/  BRA `(.L_x_137) ;  /* 0xffffff84005c7947 */ /* 0x000fea000383ffff */
.L_x_28:
[----:B--2---:R-:W-:-:S07]  /*9680*/  MOV R0, UR33 ;  /* 0x0000002100007c02 */ /* 0x004fce0008000f00 */
.L_x_138:
[----:B--2---:R2:W3:Y:S02]  /*9690*/  SYNCS.PHASECHK.TRANS64.TRYWAIT P0, [R0+URZ+0x80], R3 ;  /* 0x00008003000075a7 */ /* 0x0044e400080011ff */
[----:B---3--:R-:W-:Y:S05]  /*96a0*/  @!P0 NANOSLEEP.SYNCS 0x989680 ;  /* 0x009896800000895d */ /* 0x008fea0003900000 */
[----:B------:R-:W3:Y:S02]  /*96b0*/  @!P0 SYNCS.PHASECHK.TRANS64 P0, [R0+URZ+0x80], R3 ;  /* 0x00008003000085a7 */ /* 0x000ee400080010ff */
[----:B---3--:R-:W-:Y:S05]  /*96c0*/  @!P0 BRA `(.L_x_138) ;  /* 0xfffffffc00f08947 */ /* 0x008fea000383ffff */
[----:B------:R-:W-:Y:S05]  /*96d0*/  BRA `(.L_x_27) ;  /* 0xffffff8400ac7947 */ /* 0x000fea000383ffff */
.L_x_35:
[----:B-1----:R-:W-:-:S07]  /*96e0*/  MOV R0, UR17 ;  /* 0x0000001100007c02 */ /* 0x002fce0008000f00 */
.L_x_139:
[----:B-1----:R1:W2:Y:S02]  /*96f0*/  SYNCS.PHASECHK.TRANS64.TRYWAIT P0, [R0+URZ+0x80], R3 ;  /* 0x00008003000075a7 */ /* 0x0022a400080011ff */
[----:B--2---:R-:W-:Y:S05]  /*9700*/  @!P0 NANOSLEEP.SYNCS 0x989680 ;  /* 0x009896800000895d */ /* 0x004fea0003900000 */
[----:B------:R-:W2:Y:S02]  /*9710*/  @!P0 SYNCS.PHASECHK.TRANS64 P0, [R0+URZ+0x80], R3 ;  /* 0x00008003000085a7 */ /* 0x000ea400080010ff */
[----:B--2---:R-:W-:Y:S05]  /*9720*/  @!P0 BRA `(.L_x_139) ;  /* 0xfffffffc00f08947 */ /* 0x004fea000383ffff */
[----:B------:R-:W-:Y:S05]  /*9730*/  BRA `(.L_x_34) ;  /* 0xffffff88006c7947 */ /* 0x000fea000383ffff */
.L_x_40:
[----:B-1----:R1:W2:Y:S02]  /*9740*/  SYNCS.PHASECHK.TRANS64.TRYWAIT P0, [R3+URZ+0x130], R0 ;  /* 0x00013000030075a7 */ /* 0x0022a400080011ff */
[----:B--2---:R-:W-:Y:S05]  /*9750*/  @!P0 NANOSLEEP.SYNCS 0x989680 ;  /* 0x009896800000895d */ /* 0x004fea0003900000 */
[----:B------:R-:W2:Y:S02]  /*9760*/  @!P0 SYNCS.PHASECHK.TRANS64 P0, [R3+URZ+0x130], R0 ;  /* 0x00013000030085a7 */ /* 0x000ea400080010ff */
[----:B--2---:R-:W-:Y:S05]  /*9770*/  @!P0 BRA `(.L_x_40) ;  /* 0xfffffffc00f08947 */ /* 0x004fea000383ffff */
[----:B------:R-:W-:Y:S05]  /*9780*/  BRA `(.L_x_140) ;  /* 0xffffff8c00107947 */ /* 0x000fea000383ffff */
.L_x_44:
[----:B-1----:R-:W-:-:S07]  /*9790*/  MOV R0, UR4 ;  /* 0x0000000400007c02 */ /* 0x002fce0008000f00 */
.L_x_141:
[----:B-1----:R1:W2:Y:S02]  /*97a0*/  SYNCS.PHASECHK.TRANS64.TRYWAIT P0, [R0+URZ], R3 ;  /* 0x00000003000075a7 */ /* 0x0022a400080011ff */
[----:B--2---:R-:W-:Y:S05]  /*97b0*/  @!P0 NANOSLEEP.SYNCS 0x989680 ;  /* 0x009896800000895d */ /* 0x004fea0003900000 */
[----:B------:R-:W2:Y:S02]  /*97c0*/  @!P0 SYNCS.PHASECHK.TRANS64 P0, [R0+URZ], R3 ;  /* 0x00000003000085a7 */ /* 0x000ea400080010ff */
[----:B--2---:R-:W-:Y:S05]  /*97d0*/  @!P0 BRA `(.L_x_141) ;  /* 0xfffffffc00f08947 */ /* 0x004fea000383ffff */
[----:B------:R-:W-:Y:S05]  /*97e0*/  BRA `(.L_x_142) ;  /* 0xffffff9000b47947 */ /* 0x000fea000383ffff */
.L_x_45:
[----:B------:R-:W-:-:S07]  /*97f0*/  MOV R0, UR5 ;  /* 0x0000000500007c02 */ /* 0x000fce0008000f00 */
.L_x_143:
[----:B-1----:R1:W2:Y:S02]  /*9800*/  SYNCS.PHASECHK.TRANS64.TRYWAIT P0, [R0+URZ], R3 ;  /* 0x00000003000075a7 */ /* 0x0022a400080011ff */
[----:B--2---:R-:W-:Y:S05]  /*9810*/  @!P0 NANOSLEEP.SYNCS 0x989680 ;  /* 0x009896800000895d */ /* 0x004fea0003900000 */
[----:B------:R-:W2:Y:S02]  /*9820*/  @!P0 SYNCS.PHASECHK.TRANS64 P0, [R0+URZ], R3 ;  /* 0x00000003000085a7 */ /* 0x000ea400080010ff */
[----:B--2---:R-:W-:Y:S05]  /*9830*/  @!P0 BRA `(.L_x_143) ;  /* 0xfffffffc00f08947 */ /* 0x004fea000383ffff */
[----:B------:R-:W-:Y:S05]  /*9840*/  BRA `(.L_x_144) ;  /* 0xffffff9000c07947 */ /* 0x000fea000383ffff */
.L_x_46:
[----:B------:R-:W-:-:S07]  /*9850*/  MOV R0, UR5 ;  /* 0x0000000500007c02 */ /* 0x000fce0008000f00 */
.L_x_145:
[----:B-1----:R1:W2:Y:S02]  /*9860*/  SYNCS.PHASECHK.TRANS64.TRYWAIT P0, [R0+URZ], R3 ;  /* 0x00000003000075a7 */ /* 0x0022a400080011ff */
[----:B--2---:R-:W-:Y:S05]  /*9870*/  @!P0 NANOSLEEP.SYNCS 0x989680 ;  /* 0x009896800000895d */ /* 0x004fea0003900000 */
[----:B------:R-:W2:Y:S02]  /*9880*/  @!P0 SYNCS.PHASECHK.TRANS64 P0, [R0+URZ], R3 ;  /* 0x00000003000085a7 */ /* 0x000ea400080010ff */
[----:B--2---:R-:W-:Y:S05]  /*9890*/  @!P0 BRA `(.L_x_145) ;  /* 0xfffffffc00f08947 */ /* 0x004fea000383ffff */
[----:B------:R-:W-:Y:S05]  /*98a0*/  BRA `(.L_x_146) ;  /* 0xffffff9000cc7947 */ /* 0x000fea000383ffff */
.L_x_47:
[----:B------:R-:W-:-:S07]  /*98b0*/  MOV R0, UR5 ;  /* 0x0000000500007c02 */ /* 0x000fce0008000f00 */
.L_x_147:
[----:B-1----:R1:W2:Y:S02]  /*98c0*/  SYNCS.PHASECHK.TRANS64.TRYWAIT P0, [R0+URZ], R3 ;  /* 0x00000003000075a7 */ /* 0x0022a400080011ff */
[----:B--2---:R-:W-:Y:S05]  /*98d0*/  @!P0 NANOSLEEP.SYNCS 0x989680 ;  /* 0x009896800000895d */ /* 0x004fea0003900000 */
[----:B------:R-:W2:Y:S02]  /*98e0*/  @!P0 SYNCS.PHASECHK.TRANS64 P0, [R0+URZ], R3 ;  /* 0x00000003000085a7 */ /* 0x000ea400080010ff */
[----:B--2---:R-:W-:Y:S05]  /*98f0*/  @!P0 BRA `(.L_x_147) ;  /* 0xfffffffc00f08947 */ /* 0x004fea000383ffff */
[----:B------:R-:W-:Y:S05]  /*9900*/  BRA `(.L_x_148) ;  /* 0xffffff9000d87947 */ /* 0x000fea000383ffff */
.L_x_48:
[----:B------:R-:W-:-:S07]  /*9910*/  MOV R0, UR5 ;  /* 0x0000000500007c02 */ /* 0x000fce0008000f00 */
.L_x_149:
[----:B-1----:R1:W2:Y:S02]  /*9920*/  SYNCS.PHASECHK.TRANS64.TRYWAIT P0, [R0+URZ], R3 ;  /* 0x00000003000075a7 */ /* 0x0022a400080011ff */
[----:B--2---:R-:W-:Y:S05]  /*9930*/  @!P0 NANOSLEEP.SYNCS 0x989680 ;  /* 0x009896800000895d */ /* 0x004fea0003900000 */
[----:B------:R-:W2:Y:S02]  /*9940*/  @!P0 SYNCS.PHASECHK.TRANS64 P0, [R0+URZ], R3 ;  /* 0x00000003000085a7 */ /* 0x000ea400080010ff */
[----:B--2---:R-:W-:Y:S05]  /*9950*/  @!P0 BRA `(.L_x_149) ;  /* 0xfffffffc00f08947 */ /* 0x004fea000383ffff */
[----:B------:R-:W-:Y:S05]  /*9960*/  BRA `(.L_x_150) ;  /* 0xffffff9000e47947 */ /* 0x000fea000383ffff */
.L_x_49:
[----:B------:R-:W-:-:S07]  /*9970*/  MOV R0, UR5 ;  /* 0x0000000500007c02 */ /* 0x000fce0008000f00 */
.L_x_151:
[----:B-1----:R1:W2:Y:S02]  /*9980*/  SYNCS.PHASECHK.TRANS64.TRYWAIT P0, [R0+URZ], R3 ;  /* 0x00000003000075a7 */ /* 0x0022a400080011ff */
[----:B--2---:R-:W-:Y:S05]  /*9990*/  @!P0 NANOSLEEP.SYNCS 0x989680 ;  /* 0x009896800000895d */ /* 0x004fea0003900000 */
[----:B------:R-:W2:Y:S02]  /*99a0*/  @!P0 SYNCS.PHASECHK.TRANS64 P0, [R0+URZ], R3 ;  /* 0x00000003000085a7 */ /* 0x000ea400080010ff */
[----:B--2---:R-:W-:Y:S05]  /*99b0*/  @!P0 BRA `(.L_x_151) ;  /* 0xfffffffc00f08947 */ /* 0x004fea000383ffff */
[----:B------:R-:W-:Y:S05]  /*99c0*/  BRA `(.L_x_152) ;  /* 0xffffff9000f07947 */ /* 0x000fea000383ffff */
.L_x_50:
[----:B------:R-:W-:-:S07]  /*99d0*/  MOV R0, UR5 ;  /* 0x0000000500007c02 */ /* 0x000fce0008000f00 */
.L_x_153:
[----:B-1----:R1:W2:Y:S02]  /*99e0*/  SYNCS.PHASECHK.TRANS64.TRYWAIT P0, [R0+URZ], R3 ;  /* 0x00000003000075a7 */ /* 0x0022a400080011ff */
[----:B--2---:R-:W-:Y:S05]  /*99f0*/  @!P0 NANOSLEEP.SYNCS 0x989680 ;  /* 0x009896800000895d */ /* 0x004fea0003900000 */
[----:B------:R-:W2:Y:S02]  /*9a00*/  @!P0 SYNCS.PHASECHK.TRANS64 P0, [R0+URZ], R3 ;  /* 0x00000003000085a7 */ /* 0x000ea400080010ff */
[----:B--2---:R-:W-:Y:S05]  /*9a10*/  @!P0 BRA `(.L_x_153) ;  /* 0xfffffffc00f08947 */ /* 0x004fea000383ffff */
[----:B------:R-:W-:Y:S05]  /*9a20*/  BRA `(.L_x_154) ;  /* 0xffffff9000fc7947 */ /* 0x000fea000383ffff */
.L_x_51:
[----:B------:R-:W-:-:S07]  /*9a30*/  MOV R0, UR5 ;  /* 0x0000000500007c02 */ /* 0x000fce0008000f00 */
.L_x_155:
[----:B-1----:R1:W2:Y:S02]  /*9a40*/  SYNCS.PHASECHK.TRANS64.TRYWAIT P0, [R0+URZ], R3 ;  /* 0x00000003000075a7 */ /* 0x0022a400080011ff */
[----:B--2---:R-:W-:Y:S05]  /*9a50*/  @!P0 NANOSLEEP.SYNCS 0x989680 ;  /* 0x009896800000895d */ /* 0x004fea0003900000 */
[----:B------:R-:W2:Y:S02]  /*9a60*/  @!P0 SYNCS.PHASECHK.TRANS64 P0, [R0+URZ], R3 ;  /* 0x00000003000085a7 */ /* 0x000ea400080010ff */
[----:B--2---:R-:W-:Y:S05]  /*9a70*/  @!P0 BRA `(.L_x_155) ;  /* 0xfffffffc00f08947 */ /* 0x004fea000383ffff */
[----:B------:R-:W-:Y:S05]  /*9a80*/  BRA `(.L_x_156) ;  /* 0xffffff9400087947 */ /* 0x000fea000383ffff */
.L_x_52:
[----:B------:R-:W-:-:S07]  /*9a90*/  MOV R0, UR5 ;  /* 0x0000000500007c02 */ /* 0x000fce0008000f00 */
.L_x_157:
[----:B-1----:R1:W2:Y:S02]  /*9aa0*/  SYNCS.PHASECHK.TRANS64.TRYWAIT P0, [R0+URZ], R3 ;  /* 0x00000003000075a7 */ /* 0x0022a400080011ff */
[----:B--2---:R-:W-:Y:S05]  /*9ab0*/  @!P0 NANOSLEEP.SYNCS 0x989680 ;  /* 0x009896800000895d */ /* 0x004fea0003900000 */
[----:B------:R-:W2:Y:S02]  /*9ac0*/  @!P0 SYNCS.PHASECHK.TRANS64 P0, [R0+URZ], R3 ;  /* 0x00000003000085a7 */ /* 0x000ea400080010ff */
[----:B--2---:R-:W-:Y:S05]  /*9ad0*/  @!P0 BRA `(.L_x_157) ;  /* 0xfffffffc00f08947 */ /* 0x004fea000383ffff */
[----:B------:R-:W-:Y:S05]  /*9ae0*/  BRA `(.L_x_158) ;  /* 0xffffff9400147947 */ /* 0x000fea000383ffff */
.L_x_53:
[----:B------:R-:W-:-:S07]  /*9af0*/  MOV R0, UR5 ;  /* 0x0000000500007c02 */ /* 0x000fce0008000f00 */
.L_x_159:
[----:B-1----:R1:W2:Y:S02]  /*9b00*/  SYNCS.PHASECHK.TRANS64.TRYWAIT P0, [R0+URZ], R3 ;  /* 0x00000003000075a7 */ /* 0x0022a400080011ff */
[----:B--2---:R-:W-:Y:S05]  /*9b10*/  @!P0 NANOSLEEP.SYNCS 0x989680 ;  /* 0x009896800000895d */ /* 0x004fea0003900000 */
[----:B------:R-:W2:Y:S02]  /*9b20*/  @!P0 SYNCS.PHASECHK.TRANS64 P0, [R0+URZ], R3 ;  /* 0x00000003000085a7 */ /* 0x000ea400080010ff */
[----:B--2---:R-:W-:Y:S05]  /*9b30*/  @!P0 BRA `(.L_x_159) ;  /* 0xfffffffc00f08947 */ /* 0x004fea000383ffff */
[----:B------:R-:W-:Y:S05]  /*9b40*/  BRA `(.L_x_160) ;  /* 0xffffff9400207947 */ /* 0x000fea000383ffff */
.L_x_54:
[----:B------:R-:W-:-:S07]  /*9b50*/  MOV R0, UR5 ;  /* 0x0000000500007c02 */ /* 0x000fce0008000f00 */
.L_x_161:
[----:B-1----:R1:W2:Y:S02]  /*9b60*/  SYNCS.PHASECHK.TRANS64.TRYWAIT P0, [R0+URZ], R3 ;  /* 0x00000003000075a7 */ /* 0x0022a400080011ff */
[----:B--2---:R-:W-:Y:S05]  /*9b70*/  @!P0 NANOSLEEP.SYNCS 0x989680 ;  /* 0x009896800000895d */ /* 0x004fea0003900000 */
[----:B------:R-:W2:Y:S02]  /*9b80*/  @!P0 SYNCS.PHASECHK.TRANS64 P0, [R0+URZ], R3 ;  /* 0x00000003000085a7 */ /* 0x000ea400080010ff */
[----:B--2---:R-:W-:Y:S05]  /*9b90*/  @!P0 BRA `(.L_x_161) ;  /* 0xfffffffc00f08947 */ /* 0x004fea000383ffff */
[----:B------:R-:W-:Y:S05]  /*9ba0*/  BRA `(.L_x_162) ;  /* 0xffffff94002c7947 */ /* 0x000fea000383ffff */
.L_x_55:
[----:B------:R-:W-:-:S07]  /*9bb0*/  MOV R0, UR5 ;  /* 0x0000000500007c02 */ /* 0x000fce0008000f00 */
.L_x_163:
[----:B-1----:R1:W2:Y:S02]  /*9bc0*/  SYNCS.PHASECHK.TRANS64.TRYWAIT P0, [R0+URZ], R3 ;  /* 0x00000003000075a7 */ /* 0x0022a400080011ff */
[----:B--2---:R-:W-:Y:S05]  /*9bd0*/  @!P0 NANOSLEEP.SYNCS 0x989680 ;  /* 0x009896800000895d */ /* 0x004fea0003900000 */
[----:B------:R-:W2:Y:S02]  /*9be0*/  @!P0 SYNCS.PHASECHK.TRANS64 P0, [R0+URZ], R3 ;  /* 0x00000003000085a7 */ /* 0x000ea400080010ff */
[----:B--2---:R-:W-:Y:S05]  /*9bf0*/  @!P0 BRA `(.L_x_163) ;  /* 0xfffffffc00f08947 */ /* 0x004fea000383ffff */
[----:B------:R-:W-:Y:S05]  /*9c00*/  BRA `(.L_x_164) ;  /* 0xffffff9400387947 */ /* 0x000fea000383ffff */
.L_x_56:
[----:B------:R-:W-:-:S07]  /*9c10*/  MOV R0, UR5 ;  /* 0x0000000500007c02 */ /* 0x000fce0008000f00 */
.L_x_165:
[----:B-1----:R1:W2:Y:S02]  /*9c20*/  SYNCS.PHASECHK.TRANS64.TRYWAIT P0, [R0+URZ], R3 ;  /* 0x00000003000075a7 */ /* 0x0022a400080011ff */
[----:B--2---:R-:W-:Y:S05]  /*9c30*/  @!P0 NANOSLEEP.SYNCS 0x989680 ;  /* 0x009896800000895d */ /* 0x004fea0003900000 */
[----:B------:R-:W2:Y:S02]  /*9c40*/  @!P0 SYNCS.PHASECHK.TRANS64 P0, [R0+URZ], R3 ;  /* 0x00000003000085a7 */ /* 0x000ea400080010ff */
[----:B--2---:R-:W-:Y:S05]  /*9c50*/  @!P0 BRA `(.L_x_165) ;  /* 0xfffffffc00f08947 */ /* 0x004fea000383ffff */
[----:B------:R-:W-:Y:S05]  /*9c60*/  BRA `(.L_x_166) ;  /* 0xffffff9400447947 */ /* 0x000fea000383ffff */
.L_x_57:
[----:B------:R-:W-:-:S07]  /*9c70*/  MOV R0, UR5 ;  /* 0x0000000500007c02 */ /* 0x000fce0008000f00 */
.L_x_167:
[----:B-1----:R1:W2:Y:S02]  /*9c80*/  SYNCS.PHASECHK.TRANS64.TRYWAIT P0, [R0+URZ], R3 ;  /* 0x00000003000075a7 */ /* 0x0022a400080011ff */
[----:B--2---:R-:W-:Y:S05]  /*9c90*/  @!P0 NANOSLEEP.SYNCS 0x989680 ;  /* 0x009896800000895d */ /* 0x004fea0003900000 */
[----:B------:R-:W2:Y:S02]  /*9ca0*/  @!P0 SYNCS.PHASECHK.TRANS64 P0, [R0+URZ], R3 ;  /* 0x00000003000085a7 */ /* 0x000ea400080010ff */
[----:B--2---:R-:W-:Y:S05]  /*9cb0*/  @!P0 BRA `(.L_x_167) ;  /* 0xfffffffc00f08947 */ /* 0x004fea000383ffff */
[----:B------:R-:W-:Y:S05]  /*9cc0*/  BRA `(.L_x_168) ;  /* 0xffffff9400507947 */ /* 0x000fea000383ffff */
.L_x_58:
[----:B------:R-:W-:-:S07]  /*9cd0*/  MOV R0, UR5 ;  /* 0x0000000500007c02 */ /* 0x000fce0008000f00 */
.L_x_169:
[----:B-1----:R1:W2:Y:S02]  /*9ce0*/  SYNCS.PHASECHK.TRANS64.TRYWAIT P0, [R0+URZ], R3 ;  /* 0x00000003000075a7 */ /* 0x0022a400080011ff */
[----:B--2---:R-:W-:Y:S05]  /*9cf0*/  @!P0 NANOSLEEP.SYNCS 0x989680 ;  /* 0x009896800000895d */ /* 0x004fea0003900000 */
[----:B------:R-:W2:Y:S02]  /*9d00*/  @!P0 SYNCS.PHASECHK.TRANS64 P0, [R0+URZ], R3 ;  /* 0x00000003000085a7 */ /* 0x000ea400080010ff */
[----:B--2---:R-:W-:Y:S05]  /*9d10*/  @!P0 BRA `(.L_x_169) ;  /* 0xfffffffc00f08947 */ /* 0x004fea000383ffff */
[----:B------:R-:W-:Y:S05]  /*9d20*/  BRA `(.L_x_170) ;  /* 0xffffff94005c7947 */ /* 0x000fea000383ffff */
.L_x_61:
[----:B--2---:R2:W3:Y:S02]  /*9d30*/  SYNCS.PHASECHK.TRANS64.TRYWAIT P0, [R2+URZ+0x190], R5 ;  /* 0x00019005020075a7 */ /* 0x0044e400080011ff */
[----:B---3--:R-:W-:Y:S05]  /*9d40*/  @!P0 NANOSLEEP.SYNCS 0x989680 ;  /* 0x009896800000895d */ /* 0x008fea0003900000 */
[----:B------:R-:W3:Y:S02]  /*9d50*/  @!P0 SYNCS.PHASECHK.TRANS64 P0, [R2+URZ+0x190], R5 ;  /* 0x00019005020085a7 */ /* 0x000ee400080010ff */
[----:B---3--:R-:W-:Y:S05]  /*9d60*/  @!P0 BRA `(.L_x_61) ;  /* 0xfffffffc00f08947 */ /* 0x008fea000383ffff */
[----:B------:R-:W-:Y:S05]  /*9d70*/  BRA `(.L_x_171) ;  /* 0xffffff9400b87947 */ /* 0x000fea000383ffff */
.L_x_62:
[----:B------:R-:W-:-:S07]  /*9d80*/  MOV R2, UR4 ;  /* 0x0000000400027c02 */ /* 0x000fce0008000f00 */
.L_x_172:
[----:B--2---:R2:W3:Y:S02]  /*9d90*/  SYNCS.PHASECHK.TRANS64.TRYWAIT P0, [R2+URZ+0x140], R5 ;  /* 0x00014005020075a7 */ /* 0x0044e400080011ff */
[----:B---3--:R-:W-:Y:S05]  /*9da0*/  @!P0 NANOSLEEP.SYNCS 0x989680 ;  /* 0x009896800000895d */ /* 0x008fea0003900000 */
[----:B------:R-:W3:Y:S02]  /*9db0*/  @!P0 SYNCS.PHASECHK.TRANS64 P0, [R2+URZ+0x140], R5 ;  /* 0x00014005020085a7 */ /* 0x000ee400080010ff */
[----:B---3--:R-:W-:Y:S05]  /*9dc0*/  @!P0 BRA `(.L_x_172) ;  /* 0xfffffffc00f08947 */ /* 0x008fea000383ffff */
[----:B------:R-:W-:Y:S05]  /*9dd0*/  BRA `(.L_x_173) ;  /* 0xffffff9400c87947 */ /* 0x000fea000383ffff */
.L_x_63:
[----:B--2---:R2:W3:Y:S02]  /*9de0*/  SYNCS.PHASECHK.TRANS64.TRYWAIT P1, [R2+URZ+0x130], R5 ;  /* 0x00013005020075a7 */ /* 0x0044e400080211ff */
[----:B---3--:R-:W-:Y:S05]  /*9df0*/  @!P1 NANOSLEEP.SYNCS 0x989680 ;  /* 0x009896800000995d */ /* 0x008fea0003900000 */
[----:B------:R-:W3:Y:S02]  /*9e00*/  @!P1 SYNCS.PHASECHK.TRANS64 P1, [R2+URZ+0x130], R5 ;  /* 0x00013005020095a7 */ /* 0x000ee400080210ff */
[----:B---3--:R-:W-:Y:S05]  /*9e10*/  @!P1 BRA `(.L_x_63) ;  /* 0xfffffffc00f09947 */ /* 0x008fea000383ffff */
[----:B------:R-:W-:Y:S05]  /*9e20*/  BRA `(.L_x_174) ;  /* 0xffffff9400f87947 */ /* 0x000fea000383ffff */
.L_x_66:
[----:B------:R-:W-:-:S07]  /*9e30*/  MOV R0, UR4 ;  /* 0x0000000400007c02 */ /* 0x000fce0008000f00 */
.L_x_175:
[----:B--2---:R2:W3:Y:S02]  /*9e40*/  SYNCS.PHASECHK.TRANS64.TRYWAIT P0, [R0+URZ+0x140], R3 ;  /* 0x00014003000075a7 */ /* 0x0044e400080011ff */
[----:B---3--:R-:W-:Y:S05]  /*9e50*/  @!P0 NANOSLEEP.SYNCS 0x989680 ;  /* 0x009896800000895d */ /* 0x008fea0003900000 */
[----:B------:R-:W3:Y:S02]  /*9e60*/  @!P0 SYNCS.PHASECHK.TRANS64 P0, [R0+URZ+0x140], R3 ;  /* 0x00014003000085a7 */ /* 0x000ee400080010ff */
[----:B---3--:R-:W-:Y:S05]  /*9e70*/  @!P0 BRA `(.L_x_175) ;  /* 0xfffffffc00f08947 */ /* 0x008fea000383ffff */
[----:B------:R-:W-:Y:S05]  /*9e80*/  BRA `(.L_x_65) ;  /* 0xffffff98004c7947 */ /* 0x000fea000383ffff */
.L_x_75:
[----:B--2---:R-:W-:-:S04]  /*9e90*/  MOV R0, UR5 ;  /* 0x0000000500007c02 */ /* 0x004fc80008000f00 */
[----:B------:R2:W3:Y:S03]  /*9ea0*/  SYNCS.PHASECHK.TRANS64.TRYWAIT P0, [R0+URZ+0x8], R7 ;  /* 0x00000807000075a7 */ /* 0x0004e600080011ff */
[----:B---3--:R-:W-:Y:S05]  /*9eb0*/  @!P0 NANOSLEEP.SYNCS 0x989680 ;  /* 0x009896800000895d */ /* 0x008fea0003900000 */
[----:B------:R-:W3:Y:S02]  /*9ec0*/  @!P0 SYNCS.PHASECHK.TRANS64 P0, [R0+URZ+0x8], R7 ;  /* 0x00000807000085a7 */ /* 0x000ee400080010ff */
[----:B---3--:R-:W-:Y:S05]  /*9ed0*/  @!P0 BRA `(.L_x_75) ;  /* 0xfffffffc00ec8947 */ /* 0x008fea000383ffff */
[----:B------:R-:W-:Y:S05]  /*9ee0*/  BRA `(.L_x_74) ;  /* 0xffffff9c00007947 */ /* 0x000fea000383ffff */
.L_x_77:
[----:B------:R-:W-:Y:S01]  /*9ef0*/  BSSY B0, `(.L_x_176) ;  /* 0x0000006000007945 */ /* 0x000fe20003800000 */
[----:B------:R-:W-:-:S07]  /*9f00*/  MOV R15, 0xffffffff ;  /* 0xffffffff000f7802 */ /* 0x000fce0000000f00 */
[----:B-12--5:R-:W-:Y:S05]  /*9f10*/  WARPSYNC.COLLECTIVE R15, `(.L_x_177) ;  /* 0x000000000f0c7348 */ /* 0x026fea0003c00000 */
[----:B------:R-:W-:Y:S02]  /*9f20*/  ELECT P6, UR79, PT ;  /* 0x00000000004f782f */ /* 0x000fe400038c0000 */
[----:B------:R-:W-:Y:S01]  /*9f30*/  MOV R14, UR79 ;  /* 0x0000004f000e7c02 */ /* 0x000fe20008000f00 */
[----:B-12--5:R-:W-:Y:S10]  /*9f40*/  ENDCOLLECTIVE ;  /* 0x000000000000791b */ /* 0x026ff40003800000 */
.L_x_177:
[----:B------:R-:W-:Y:S05]  /*9f50*/  BSYNC B0 ;  /* 0x0000000000007941 */ /* 0x000fea0003800000 */
.L_x_176:
[----:B------:R-:W-:Y:S01]  /*9f60*/  PLOP3.LUT P0, PT, P6, PT, PT, 0x80, 0x8 ;  /* 0x000000000008781c */ /* 0x000fe2000370f070 */
[----:B------:R-:W-:-:S12]  /*9f70*/  BRA `(.L_x_178) ;  /* 0xffffff9c002c7947 */ /* 0x000fd8000383ffff */
.L_x_79:
[----:B--2---:R-:W-:-:S04]  /*9f80*/  MOV R0, UR5 ;  /* 0x0000000500007c02 */ /* 0x004fc80008000f00 */
[----:B------:R2:W3:Y:S03]  /*9f90*/  SYNCS.PHASECHK.TRANS64.TRYWAIT P0, [R0+URZ+0x8], R5 ;  /* 0x00000805000075a7 */ /* 0x0004e600080011ff */
[----:B---3--:R-:W-:Y:S05]  /*9fa0*/  @!P0 NANOSLEEP.SYNCS 0x989680 ;  /* 0x009896800000895d */ /* 0x008fea0003900000 */
[----:B------:R-:W3:Y:S02]  /*9fb0*/  @!P0 SYNCS.PHASECHK.TRANS64 P0, [R0+URZ+0x8], R5 ;  /* 0x00000805000085a7 */ /* 0x000ee400080010ff */
[----:B---3--:R-:W-:Y:S05]  /*9fc0*/  @!P0 BRA `(.L_x_79) ;  /* 0xfffffffc00ec8947 */ /* 0x008fea000383ffff */
[----:B------:R-:W-:Y:S05]  /*9fd0*/  BRA `(.L_x_78) ;  /* 0xffffff9c00307947 */ /* 0x000fea000383ffff */
.L_x_80:
[----:B-1----:R1:W2:Y:S02]  /*9fe0*/  SYNCS.PHASECHK.TRANS64.TRYWAIT P0, [R0+URZ+0x130], R5 ;  /* 0x00013005000075a7 */ /* 0x0022a400080011ff */
[----:B--2---:R-:W-:Y:S05]  /*9ff0*/  @!P0 NANOSLEEP.SYNCS 0x989680 ;  /* 0x009896800000895d */ /* 0x004fea0003900000 */
[----:B------:R-:W2:Y:S02]  /*a000*/  @!P0 SYNCS.PHASECHK.TRANS64 P0, [R0+URZ+0x130], R5 ;  /* 0x00013005000085a7 */ /* 0x000ea400080010ff */
[----:B--2---:R-:W-:Y:S05]  /*a010*/  @!P0 BRA `(.L_x_80) ;  /* 0xfffffffc00f08947 */ /* 0x004fea000383ffff */
[----:B------:R-:W-:Y:S05]  /*a020*/  BRA `(.L_x_179) ;  /* 0xffffffa0000c7947 */ /* 0x000fea000383ffff */
.L_x_82:
[----:B------:R-:W-:-:S07]  /*a030*/  MOV R0, UR23 ;  /* 0x0000001700007c02 */ /* 0x000fce0008000f00 */
.L_x_180:
[----:B-1----:R1:W2:Y:S02]  /*a040*/  SYNCS.PHASECHK.TRANS64.TRYWAIT P0, [R0+URZ+0x170], R5 ;  /* 0x00017005000075a7 */ /* 0x0022a400080011ff */
[----:B--2---:R-:W-:Y:S05]  /*a050*/  @!P0 NANOSLEEP.SYNCS 0x989680 ;  /* 0x009896800000895d */ /* 0x004fea0003900000 */
[----:B------:R-:W2:Y:S02]  /*a060*/  @!P0 SYNCS.PHASECHK.TRANS64 P0, [R0+URZ+0x170], R5 ;  /* 0x00017005000085a7 */ /* 0x000ea400080010ff */
[----:B--2---:R-:W-:Y:S05]  /*a070*/  @!P0 BRA `(.L_x_180) ;  /* 0xfffffffc00f08947 */ /* 0x004fea000383ffff */
[----:B------:R-:W-:Y:S05]  /*a080*/  BRA `(.L_x_181) ;  /* 0xffffffa000587947 */ /* 0x000fea000383ffff */
.L_x_85:
[----:B------:R-:W-:Y:S07]  /*a090*/  MOV R0, UR5 ;  /* 0x0000000500007c02 */ /* 0x000fee0008000f00 */
.L_x_182:
[----:B-1----:R1:W2:Y:S02]  /*a0a0*/  SYNCS.PHASECHK.TRANS64.TRYWAIT P0, [R0+URZ], R5 ;  /* 0x00000005000075a7 */ /* 0x0022a400080011ff */
[----:B--2---:R-:W-:Y:S05]  /*a0b0*/  @!P0 NANOSLEEP.SYNCS 0x989680 ;  /* 0x009896800000895d */ /* 0x004fea0003900000 */
[----:B------:R-:W2:Y:S02]  /*a0c0*/  @!P0 SYNCS.PHASECHK.TRANS64 P0, [R0+URZ], R5 ;  /* 0x00000005000085a7 */ /* 0x000ea400080010ff */
[----:B--2---:R-:W-:Y:S05]  /*a0d0*/  @!P0 BRA `(.L_x_182) ;  /* 0xfffffffc00f08947 */ /* 0x004fea000383ffff */
[----:B------:R-:W-:Y:S05]  /*a0e0*/  BRA `(.L_x_84) ;  /* 0xffffffa0006c7947 */ /* 0x000fea000383ffff */
.L_x_89:
[----:B-1----:R-:W-:-:S07]  /*a0f0*/  MOV R0, UR4 ;  /* 0x0000000400007c02 */ /* 0x002fce0008000f00 */
.L_x_183:
[----:B-1----:R1:W2:Y:S02]  /*a100*/  SYNCS.PHASECHK.TRANS64.TRYWAIT P0, [R0+URZ], R3 ;  /* 0x00000003000075a7 */ /* 0x0022a400080011ff */
[----:B--2---:R-:W-:Y:S05]  /*a110*/  @!P0 NANOSLEEP.SYNCS 0x989680 ;  /* 0x009896800000895d */ /* 0x004fea0003900000 */
[----:B------:R-:W2:Y:S02]  /*a120*/  @!P0 SYNCS.PHASECHK.TRANS64 P0, [R0+URZ], R3 ;  /* 0x00000003000085a7 */ /* 0x000ea400080010ff */
[----:B--2---:R-:W-:Y:S05]  /*a130*/  @!P0 BRA `(.L_x_183) ;  /* 0xfffffffc00f08947 */ /* 0x004fea000383ffff */
[----:B------:R-:W-:Y:S05]  /*a140*/  BRA `(.L_x_184) ;  /* 0xffffffa400387947 */ /* 0x000fea000383ffff */
.L_x_90:
[----:B------:R-:W-:-:S07]  /*a150*/  MOV R0, UR5 ;  /* 0x0000000500007c02 */ /* 0x000fce0008000f00 */
.L_x_185:
[----:B-1----:R1:W2:Y:S02]  /*a160*/  SYNCS.PHASECHK.TRANS64.TRYWAIT P0, [R0+URZ], R3 ;  /* 0x00000003000075a7 */ /* 0x0022a400080011ff */
[----:B--2---:R-:W-:Y:S05]  /*a170*/  @!P0 NANOSLEEP.SYNCS 0x989680 ;  /* 0x009896800000895d */ /* 0x004fea0003900000 */
[----:B------:R-:W2:Y:S02]  /*a180*/  @!P0 SYNCS.PHASECHK.TRANS64 P0, [R0+URZ], R3 ;  /* 0x00000003000085a7 */ /* 0x000ea400080010ff */
[----:B--2---:R-:W-:Y:S05]  /*a190*/  @!P0 BRA `(.L_x_185) ;  /* 0xfffffffc00f08947 */ /* 0x004fea000383ffff */
[----:B------:R-:W-:Y:S05]  /*a1a0*/  BRA `(.L_x_186) ;  /* 0xffffffa400447947 */ /* 0x000fea000383ffff */
.L_x_91:
[----:B------:R-:W-:-:S07]  /*a1b0*/  MOV R0, UR5 ;  /* 0x0000000500007c02 */ /* 0x000fce0008000f00 */
.L_x_187:
[----:B-1----:R1:W2:Y:S02]  /*a1c0*/  SYNCS.PHASECHK.TRANS64.TRYWAIT P0, [R0+URZ], R3 ;  /* 0x00000003000075a7 */ /* 0x0022a400080011ff */
[----:B--2---:R-:W-:Y:S05]  /*a1d0*/  @!P0 NANOSLEEP.SYNCS 0x989680 ;  /* 0x009896800000895d */ /* 0x004fea0003900000 */
[----:B------:R-:W2:Y:S02]  /*a1e0*/  @!P0 SYNCS.PHASECHK.TRANS64 P0, [R0+URZ], R3 ;  /* 0x00000003000085a7 */ /* 0x000ea400080010ff */
[----:B--2---:R-:W-:Y:S05]  /*a1f0*/  @!P0 BRA `(.L_x_187) ;  /* 0xfffffffc00f08947 */ /* 0x004fea000383ffff */
[----:B------:R-:W-:Y:S05]  /*a200*/  BRA `(.L_x_188) ;  /* 0xffffffa400507947 */ /* 0x000fea000383ffff */
.L_x_94:
[----:B------:R-:W-:-:S07]  /*a210*/  MOV R0, UR17 ;  /* 0x0000001100007c02 */ /* 0x000fce0008000f00 */
.L_x_189:
[----:B-1----:R1:W2:Y:S02]  /*a220*/  SYNCS.PHASECHK.TRANS64.TRYWAIT P1, [R0+URZ+0x1b0], R3 ;  /* 0x0001b003000075a7 */ /* 0x0022a400080211ff */
[----:B--2---:R-:W-:Y:S05]  /*a230*/  @!P1 NANOSLEEP.SYNCS 0x989680 ;  /* 0x009896800000995d */ /* 0x004fea0003900000 */
[----:B------:R-:W2:Y:S02]  /*a240*/  @!P1 SYNCS.PHASECHK.TRANS64 P1, [R0+URZ+0x1b0], R3 ;  /* 0x0001b003000095a7 */ /* 0x000ea400080210ff */
[----:B--2---:R-:W-:Y:S05]  /*a250*/  @!P1 BRA `(.L_x_189) ;  /* 0xfffffffc00f09947 */ /* 0x004fea000383ffff */
[----:B------:R-:W-:Y:S05]  /*a260*/  BRA `(.L_x_190) ;  /* 0xffffffa4009c7947 */ /* 0x000fea000383ffff */
.L_x_99:
[----:B---3--:R3:W4:Y:S02]  /*a270*/  SYNCS.PHASECHK.TRANS64.TRYWAIT P0, [R12+URZ+0x130], R9 ;  /* 0x000130090c0075a7 */ /* 0x00872400080011ff */
[----:B----4-:R-:W-:Y:S05]  /*a280*/  @!P0 NANOSLEEP.SYNCS 0x989680 ;  /* 0x009896800000895d */ /* 0x010fea0003900000 */
[----:B------:R-:W4:Y:S02]  /*a290*/  @!P0 SYNCS.PHASECHK.TRANS64 P0, [R12+URZ+0x130], R9 ;  /* 0x000130090c0085a7 */ /* 0x000f2400080010ff */
[----:B----4-:R-:W-:Y:S05]  /*a2a0*/  @!P0 BRA `(.L_x_99) ;  /* 0xfffffffc00f08947 */ /* 0x010fea000383ffff */
[----:B------:R-:W-:Y:S05]  /*a2b0*/  BRA `(.L_x_191) ;  /* 0xffffffa800c07947 */ /* 0x000fea000383ffff */
.L_x_102:
[----:B------:R-:W-:Y:S07]  /*a2c0*/  MOV R0, UR21 ;  /* 0x0000001500007c02 */ /* 0x000fee0008000f00 */
.L_x_192:
[----:B-1----:R1:W3:Y:S02]  /*a2d0*/  SYNCS.PHASECHK.TRANS64.TRYWAIT P2, [R0+URZ+0x128], R11 ;  /* 0x0001280b000075a7 */ /* 0x0022e400080411ff */
[----:B---3--:R-:W-:Y:S05]  /*a2e0*/  @!P2 NANOSLEEP.SYNCS 0x989680 ;  /* 0x009896800000a95d */ /* 0x008fea0003900000 */
[----:B------:R-:W3:Y:S02]  /*a2f0*/  @!P2 SYNCS.PHASECHK.TRANS64 P2, [R0+URZ+0x128], R11 ;  /* 0x0001280b0000a5a7 */ /* 0x000ee400080410ff */
[----:B---3--:R-:W-:Y:S05]  /*a300*/  @!P2 BRA `(.L_x_192) ;  /* 0xfffffffc00f0a947 */ /* 0x008fea000383ffff */
[----:B------:R-:W-:Y:S05]  /*a310*/  BRA `(.L_x_101) ;  /* 0xffffffb000287947 */ /* 0x000fea000383ffff */
.L_x_105:
[----:B---3--:R-:W-:Y:S07]  /*a320*/  MOV R0, UR21 ;  /* 0x0000001500007c02 */ /* 0x008fee0008000f00 */
.L_x_193:
[----:B-1----:R1:W3:Y:S02]  /*a330*/  SYNCS.PHASECHK.TRANS64.TRYWAIT P0, [R0+URZ+0x110], R9 ;  /* 0x00011009000075a7 */ /* 0x0022e400080011ff */
[----:B---3--:R-:W-:Y:S05]  /*a340*/  @!P0 NANOSLEEP.SYNCS 0x989680 ;  /* 0x009896800000895d */ /* 0x008fea0003900000 */
[----:B------:R-:W3:Y:S02]  /*a350*/  @!P0 SYNCS.PHASECHK.TRANS64 P0, [R0+URZ+0x110], R9 ;  /* 0x00011009000085a7 */ /* 0x000ee400080010ff */
[----:B---3--:R-:W-:Y:S05]  /*a360*/  @!P0 BRA `(.L_x_193) ;  /* 0xfffffffc00f08947 */ /* 0x008fea000383ffff */
[----:B------:R-:W-:Y:S05]  /*a370*/  BRA `(.L_x_194) ;  /* 0xffffffb000847947 */ /* 0x000fea000383ffff */
.L_x_106:
[----:B------:R-:W-:Y:S07]  /*a380*/  MOV R0, UR21 ;  /* 0x0000001500007c02 */ /* 0x000fee0008000f00 */
.L_x_195:
[----:B-1----:R1:W3:Y:S02]  /*a390*/  SYNCS.PHASECHK.TRANS64.TRYWAIT P0, [R0+URZ+0x118], R9 ;  /* 0x00011809000075a7 */ /* 0x0022e400080011ff */
[----:B---3--:R-:W-:Y:S05]  /*a3a0*/  @!P0 NANOSLEEP.SYNCS 0x989680 ;  /* 0x009896800000895d */ /* 0x008fea0003900000 */
[----:B------:R-:W3:Y:S02]  /*a3b0*/  @!P0 SYNCS.PHASECHK.TRANS64 P0, [R0+URZ+0x118], R9 ;  /* 0x00011809000085a7 */ /* 0x000ee400080010ff */
[----:B---3--:R-:W-:Y:S05]  /*a3c0*/  @!P0 BRA `(.L_x_195) ;  /* 0xfffffffc00f08947 */ /* 0x008fea000383ffff */
[----:B------:R-:W-:Y:S05]  /*a3d0*/  BRA `(.L_x_196) ;  /* 0xffffffb000bc7947 */ /* 0x000fea000383ffff */
.L_x_108:
[----:B------:R-:W-:-:S07]  /*a3e0*/  MOV R0, UR21 ;  /* 0x0000001500007c02 */ /* 0x000fce0008000f00 */
.L_x_197:
[----:B-1----:R1:W4:Y:S02]  /*a3f0*/  SYNCS.PHASECHK.TRANS64.TRYWAIT P0, [R0+URZ+0x110], R3 ;  /* 0x00011003000075a7 */ /* 0x00232400080011ff */
[----:B----4-:R-:W-:Y:S05]  /*a400*/  @!P0 NANOSLEEP.SYNCS 0x989680 ;  /* 0x009896800000895d */ /* 0x010fea0003900000 */
[----:B------:R-:W4:Y:S02]  /*a410*/  @!P0 SYNCS.PHASECHK.TRANS64 P0, [R0+URZ+0x110], R3 ;  /* 0x00011003000085a7 */ /* 0x000f2400080010ff */
[----:B----4-:R-:W-:Y:S05]  /*a420*/  @!P0 BRA `(.L_x_197) ;  /* 0xfffffffc00f08947 */ /* 0x010fea000383ffff */
[----:B------:R-:W-:Y:S05]  /*a430*/  BRA `(.L_x_198) ;  /* 0xffffffb4002c7947 */ /* 0x000fea000383ffff */
.L_x_110:
[----:B--2---:R2:W4:Y:S02]  /*a440*/  SYNCS.PHASECHK.TRANS64.TRYWAIT P0, [R3+URZ+0x130], R0 ;  /* 0x00013000030075a7 */ /* 0x00452400080011ff */
[----:B----4-:R-:W-:Y:S05]  /*a450*/  @!P0 NANOSLEEP.SYNCS 0x989680 ;  /* 0x009896800000895d */ /* 0x010fea0003900000 */
[----:B------:R-:W4:Y:S02]  /*a460*/  @!P0 SYNCS.PHASECHK.TRANS64 P0, [R3+URZ+0x130], R0 ;  /* 0x00013000030085a7 */ /* 0x000f2400080010ff */
[----:B----4-:R-:W-:Y:S05]  /*a470*/  @!P0 BRA `(.L_x_110) ;  /* 0xfffffffc00f08947 */ /* 0x010fea000383ffff */
[----:B------:R-:W-:Y:S05]  /*a480*/  BRA `(.L_x_199) ;  /* 0xffffffb400f07947 */ /* 0x000fea000383ffff */
.L_x_121:
[----:B--2---:R2:W1:Y:S02]  /*a490*/  SYNCS.PHASECHK.TRANS64.TRYWAIT P1, [R3+URZ+0x100], R2 ;  /* 0x00010002030075a7 */ /* 0x00446400080211ff */
[----:B-1----:R-:W-:Y:S05]  /*a4a0*/  @!P1 NANOSLEEP.SYNCS 0x989680 ;  /* 0x009896800000995d */ /* 0x002fea0003900000 */
[----:B------:R-:W1:Y:S02]  /*a4b0*/  @!P1 SYNCS.PHASECHK.TRANS64 P1, [R3+URZ+0x100], R2 ;  /* 0x00010002030095a7 */ /* 0x000e6400080210ff */
[----:B-1----:R-:W-:Y:S05]  /*a4c0*/  @!P1 BRA `(.L_x_121) ;  /* 0xfffffffc00f09947 */ /* 0x002fea000383ffff */
[----:B------:R-:W-:Y:S05]  /*a4d0*/  BRA `(.L_x_120) ;  /* 0xffffffc400607947 */ /* 0x000fea000383ffff */
.L_x_123:
[----:B-1----:R1:W3:Y:S02]  /*a4e0*/  SYNCS.PHASECHK.TRANS64.TRYWAIT P0, [R164+URZ+0x150], R5 ;  /* 0x00015005a40075a7 */ /* 0x0022e400080011ff */
[----:B---3--:R-:W-:Y:S05]  /*a4f0*/  @!P0 NANOSLEEP.SYNCS 0x989680 ;  /* 0x009896800000895d */ /* 0x008fea0003900000 */
[----:B------:R-:W3:Y:S02]  /*a500*/  @!P0 SYNCS.PHASECHK.TRANS64 P0, [R164+URZ+0x150], R5 ;  /* 0x00015005a40085a7 */ /* 0x000ee400080010ff */
[----:B---3--:R-:W-:Y:S05]  /*a510*/  @!P0 BRA `(.L_x_123) ;  /* 0xfffffffc00f08947 */ /* 0x008fea000383ffff */
[----:B------:R-:W-:Y:S05]  /*a520*/  BRA `(.L_x_122) ;  /* 0xffffffc400b87947 */ /* 0x000fea000383ffff */
.L_x_132:
[----:B---3--:R3:W4:Y:S02]  /*a530*/  SYNCS.PHASECHK.TRANS64.TRYWAIT P0, [R200+URZ+0x100], R3 ;  /* 0x00010003c80075a7 */ /* 0x00872400080011ff */
[----:B----4-:R-:W-:Y:S05]  /*a540*/  @!P0 NANOSLEEP.SYNCS 0x989680 ;  /* 0x009896800000895d */ /* 0x010fea0003900000 */
[----:B------:R-:W4:Y:S02]  /*a550*/  @!P0 SYNCS.PHASECHK.TRANS64 P0, [R200+URZ+0x100], R3 ;  /* 0x00010003c80085a7 */ /* 0x000f2400080010ff */
[----:B----4-:R-:W-:Y:S05]  /*a560*/  @!P0 BRA `(.L_x_132) ;  /* 0xfffffffc00f08947 */ /* 0x010fea000383ffff */
[----:B------:R-:W-:Y:S05]  /*a570*/  BRA `(.L_x_131) ;  /* 0xffffffd800c87947 */ /* 0x000fea000383ffff */
        .weak           $__internal_0_$__cuda_sm10x_tcgen05_guardrail_trap_col_being_dealloced_not_returned_by_alloc
        .type           $__internal_0_$__cuda_sm10x_tcgen05_guardrail_trap_col_being_dealloced_not_returned_by_alloc,@function
        .size           $__internal_0_$__cuda_sm10x_tcgen05_guardrail_trap_col_being_dealloced_not_returned_by_alloc,($__internal_1_$__cuda_sm10x_tcgen05_guardrail_trap_phase_invalid_during_alloc - $__internal_0_$__cuda_sm10x_tcgen05_guardrail_trap_col_being_dealloced_not_returned_by_alloc)
$__internal_0_$__cuda_sm10x_tcgen05_guardrail_trap_col_being_dealloced_not_returned_by_alloc:
[----:B------:R-:W-:Y:S05]  /*a580*/  BPT.TRAP 0x1 ;  /* 0x000000040000795c */ /* 0x000fea0000300000 */
[----:B------:R-:W-:-:S04]  /*a590*/  HFMA2 R3, -RZ, RZ, 0, 0 ;  /* 0x00000000ff037431 */ /* 0x000fc800000001ff */
[----:B------:R-:W-:Y:S05]  /*a5a0*/  RET.REL.NODEC R2 `(_ZN7cutlass13device_kernelINS_4gemm6kernel13GemmUniversalIN4cute5tupleIJiiiiEEENS1_10collective13CollectiveMmaINS1_35MainloopSm100TmaUmmaWarpSpecializedILi16ELi2ELi4ENS5_IJNS4_1CILi2EEENSA_ILi4EEENSA_ILi1EEEEEEEENS5_IJNSA_ILi256EEENSA_ILi128EEENSA_ILi64EEEEEENS_12float_e5m2_tENS5_IJlSD_lEEESK_SL_NS4_8TiledMMAINS4_8MMA_AtomIJNS4_10MMA_TraitsINS4_25SM100_MMA_F8F6F4_2x1SM_SSEJSK_SK_fSG_SH_NS4_17integral_constantINS4_4UMMA5MajorELSS_0EEEST_NSQ_INSR_7ScaleInELSU_0EEESV_EEEEEENS4_6LayoutINS5_IJSD_SD_SD_EEENS5_IJNSA_ILi0EEES10_S10_EEEEENS5_IJNS4_10UnderscoreES13_S13_EEEEENS4_28SM100_TMA_2SM_LOAD_MULTICASTENS4_14ComposedLayoutINS4_7SwizzleILi2ELi4ELi3EEENS4_18smem_ptr_flag_bitsILi8EEENSY_INS5_IJNSA_ILi8EEESI_EEENS5_IJSI_SD_EEEEEEEvNS4_8identityENS4_18SM100_TMA_2SM_LOADES1G_vS1H_EENS_8epilogue10collective18CollectiveEpilogueINS1K_23Sm100TmaWarpSpecializedILi2ELi2ELi64ELb0ELb0EEEJNS5_IJSH_SH_SI_EEENS5_IJNSY_ISH_SD_EENSY_ISI_SD_EEEEESK_SL_SK_SL_NS1K_6fusion15FusionCallbacksIS1O_NS1T_17LinearCombinationISK_fSK_fLNS_15FloatRoundStyleE2EEES1P_S1S_JEEENS4_5SM1004TMEM4LOAD26SM100_TMEM_LOAD_32dp32b64xENS4_13SM90_TMA_LOADES1G_NS4_39AutoVectorizingCopyWithAssumedAlignmentILi128EEENS4_14SM90_TMA_STOREES1G_S25_S25_EEEvvEEEEvNT_6ParamsE) ;  /* 0xffffff5802947950 */ /* 0x000fea0003c3ffff */
        .weak           $__internal_1_$__cuda_sm10x_tcgen05_guardrail_trap_phase_invalid_during_alloc
        .type           $__internal_1_$__cuda_sm10x_tcgen05_guardrail_trap_phase_invalid_during_alloc,@function
        .size           $__internal_1_$__cuda_sm10x_tcgen05_guardrail_trap_phase_invalid_during_alloc,($__internal_2_$__cuda_sm10x_tcgen05_guardrail_trap_unallocated_columns_being_dealloced - $__internal_1_$__cuda_sm10x_tcgen05_guardrail_trap_phase_invalid_during_alloc)
$__internal_1_$__cuda_sm10x_tcgen05_guardrail_trap_phase_invalid_during_alloc:
[----:B------:R-:W-:Y:S05]  /*a5b0*/  BPT.TRAP 0x1 ;  /* 0x000000040000795c */ /* 0x000fea0000300000 */
[----:B------:R-:W-:-:S04]  /*a5c0*/  MOV R5, 0x0 ;  /* 0x0000000000057802 */ /* 0x000fc80000000f00 */
[----:B------:R-:W-:Y:S05]  /*a5d0*/  RET.REL.NODEC R4 `(_ZN7cutlass13device_kernelINS_4gemm6kernel13GemmUniversalIN4cute5tupleIJiiiiEEENS1_10collective13CollectiveMmaINS1_35MainloopSm100TmaUmmaWarpSpecializedILi16ELi2ELi4ENS5_IJNS4_1CILi2EEENSA_ILi4EEENSA_ILi1EEEEEEEENS5_IJNSA_ILi256EEENSA_ILi128EEENSA_ILi64EEEEEENS_12float_e5m2_tENS5_IJlSD_lEEESK_SL_NS4_8TiledMMAINS4_8MMA_AtomIJNS4_10MMA_TraitsINS4_25SM100_MMA_F8F6F4_2x1SM_SSEJSK_SK_fSG_SH_NS4_17integral_constantINS4_4UMMA5MajorELSS_0EEEST_NSQ_INSR_7ScaleInELSU_0EEESV_EEEEEENS4_6LayoutINS5_IJSD_SD_SD_EEENS5_IJNSA_ILi0EEES10_S10_EEEEENS5_IJNS4_10UnderscoreES13_S13_EEEEENS4_28SM100_TMA_2SM_LOAD_MULTICASTENS4_14ComposedLayoutINS4_7SwizzleILi2ELi4ELi3EEENS4_18smem_ptr_flag_bitsILi8EEENSY_INS5_IJNSA_ILi8EEESI_EEENS5_IJSI_SD_EEEEEEEvNS4_8identityENS4_18SM100_TMA_2SM_LOADES1G_vS1H_EENS_8epilogue10collective18CollectiveEpilogueINS1K_23Sm100TmaWarpSpecializedILi2ELi2ELi64ELb0ELb0EEEJNS5_IJSH_SH_SI_EEENS5_IJNSY_ISH_SD_EENSY_ISI_SD_EEEEESK_SL_SK_SL_NS1K_6fusion15FusionCallbacksIS1O_NS1T_17LinearCombinationISK_fSK_fLNS_15FloatRoundStyleE2EEES1P_S1S_JEEENS4_5SM1004TMEM4LOAD26SM100_TMEM_LOAD_32dp32b64xENS4_13SM90_TMA_LOADES1G_NS4_39AutoVectorizingCopyWithAssumedAlignmentILi128EEENS4_14SM90_TMA_STOREES1G_S25_S25_EEEvvEEEEvNT_6ParamsE) ;  /* 0xffffff5804887950 */ /* 0x000fea0003c3ffff */
        .weak           $__internal_2_$__cuda_sm10x_tcgen05_guardrail_trap_unallocated_columns_being_dealloced
        .type           $__internal_2_$__cuda_sm10x_tcgen05_guardrail_trap_unallocated_columns_being_dealloced,@function
        .size           $__internal_2_$__cuda_sm10x_tcgen05_guardrail_trap_unallocated_columns_being_dealloced,(.L_x_201 - $__internal_2_$__cuda_sm10x_tcgen05_guardrail_trap_unallocated_columns_being_dealloced)
$__internal_2_$__cuda_sm10x_tcgen05_guardrail_trap_unallocated_columns_being_dealloced:
[----:B------:R-:W-:Y:S05]  /*a5e0*/  BPT.TRAP 0x1 ;  /* 0x000000040000795c */ /* 0x000fea0000300000 */
[----:B------:R-:W-:-:S04]  /*a5f0*/  HFMA2 R3, -RZ, RZ, 0, 0 ;  /* 0x00000000ff037431 */ /* 0x000fc800000001ff */
[----:B------:R-:W-:Y:S05]  /*a600*/  RET.REL.NODEC R2 `(_ZN7cutlass13device_kernelINS_4gemm6kernel13GemmUniversalIN4cute5tupleIJiiiiEEENS1_10collective13CollectiveMmaINS1_35MainloopSm100TmaUmmaWarpSpecializedILi16ELi2ELi4ENS5_IJNS4_1CILi2EEENSA_ILi4EEENSA_ILi1EEEEEEEENS5_IJNSA_ILi256EEENSA_ILi128EEENSA_ILi64EEEEEENS_12float_e5m2_tENS5_IJlSD_lEEESK_SL_NS4_8TiledMMAINS4_8MMA_AtomIJNS4_10MMA_TraitsINS4_25SM100_MMA_F8F6F4_2x1SM_SSEJSK_SK_fSG_SH_NS4_17integral_constantINS4_4UMMA5MajorELSS_0EEEST_NSQ_INSR_7ScaleInELSU_0EEESV_EEEEEENS4_6LayoutINS5_IJSD_SD_SD_EEENS5_IJNSA_ILi0EEES10_S10_EEEEENS5_IJNS4_10UnderscoreES13_S13_EEEEENS4_28SM100_TMA_2SM_LOAD_MULTICASTENS4_14ComposedLayoutINS4_7SwizzleILi2ELi4ELi3EEENS4_18smem_ptr_flag_bitsILi8EEENSY_INS5_IJNSA_ILi8EEESI_EEENS5_IJSI_SD_EEEEEEEvNS4_8identityENS4_18SM100_TMA_2SM_LOADES1G_vS1H_EENS_8epilogue10collective18CollectiveEpilogueINS1K_23Sm100TmaWarpSpecializedILi2ELi2ELi64ELb0ELb0EEEJNS5_IJSH_SH_SI_EEENS5_IJNSY_ISH_SD_EENSY_ISI_SD_EEEEESK_SL_SK_SL_NS1K_6fusion15FusionCallbacksIS1O_NS1T_17LinearCombinationISK_fSK_fLNS_15FloatRoundStyleE2EEES1P_S1S_JEEENS4_5SM1004TMEM4LOAD26SM100_TMEM_LOAD_32dp32b64xENS4_13SM90_TMA_LOADES1G_NS4_39AutoVectorizingCopyWithAssumedAlignmentILi128EEENS4_14SM90_TMA_STOREES1G_S25_S25_EEEvvEEEEvNT_6ParamsE) ;  /* 0xffffff58027c7950 */ /* 0x000fea0003c3ffff */
.L_x_200:
[----:B------:R-:W-:-:S00]  /*a610*/  BRA `(.L_x_200) ;  /* 0xfffffffc00fc7947 */ /* 0x000fc0000383ffff */
[----:B------:R-:W-:-:S00]  /*a620*/  NOP ;  /* 0x0000000000007918 */ /* 0x000fc00000000000 */
        /* <DEDUP_REMOVED lines=13> */
.L_x_201:


//--------------------- .nv.global.init           --------------------------
	.section	.nv.global.init,"aw",@progbits
.nv.global.init:
	.type		$str$27,@object
	.size		$str$27,($str$28 - $str$27)
$str$27:
        /*0000*/ 	.byte	0x28, 0x61, 0x64, 0x64, 0x72, 0x65, 0x73, 0x73, 0x20, 0x26, 0x20, 0x6d, 0x61, 0x73, 0x6b, 0x29
        /*0010*/ 	.byte	0x20, 0x3d, 0x3d, 0x20, 0x30, 0x00
	.type		$str$28,@object
	.size		$str$28,($str$26 - $str$28)
$str$28:
        /*0016*/ 	.byte	0x2f, 0x74, 0x6d, 0x70, 0x2f, 0x63, 0x75, 0x74, 0x6c, 0x61, 0x73, 0x73, 0x5f, 0x73, 0x77, 0x65
        /*0026*/ 	.byte	0x65, 0x70, 0x5f, 0x73, 0x72, 0x63, 0x2f, 0x69, 0x6e, 0x63, 0x6c, 0x75, 0x64, 0x65, 0x2f, 0x63
        /*0036*/ 	.byte	0x75, 0x74, 0x65, 0x2f, 0x70, 0x6f, 0x69, 0x6e, 0x74, 0x65, 0x72, 0x5f, 0x66, 0x6c, 0x61, 0x67
        /*0046*/ 	.byte	0x67, 0x65, 0x64, 0x2e, 0x68, 0x70, 0x70, 0x00
	.type		$str$26,@object
	.size		$str$26,($str$25 - $str$26)
$str$26:
        /*004e*/ 	.byte	0x2f, 0x74, 0x6d, 0x70, 0x2f, 0x63, 0x75, 0x74, 0x6c, 0x61, 0x73, 0x73, 0x5f, 0x73, 0x77, 0x65
        /*005e*/ 	.byte	0x65, 0x70, 0x5f, 0x73, 0x72, 0x63, 0x2f, 0x69, 0x6e, 0x63, 0x6c, 0x75, 0x64, 0x65, 0x2f, 0x63
        /*006e*/ 	.byte	0x75, 0x74, 0x65, 0x2f, 0x61, 0x74, 0x6f, 0x6d, 0x2f, 0x63, 0x6f, 0x70, 0x79, 0x5f, 0x74, 0x72
        /*007e*/ 	.byte	0x61, 0x69, 0x74, 0x73, 0x5f, 0x73, 0x6d, 0x31, 0x30, 0x30, 0x2e, 0x68, 0x70, 0x70, 0x00
	.type		$str$25,@object
	.size		$str$25,(__unnamed_1 - $str$25)
$str$25:
        /*008d*/ 	.byte	0x28, 0x28, 0x75, 0x69, 0x6e, 0x74, 0x33, 0x32, 0x5f, 0x74, 0x28, 0x74, 0x68, 0x72, 0x65, 0x61
        /*009d*/ 	.byte	0x64, 0x49, 0x64, 0x78, 0x2e, 0x78, 0x29, 0x20, 0x2f, 0x20, 0x33, 0x32, 0x29, 0x20, 0x25, 0x20
        /*00ad*/ 	.byte	0x34, 0x29, 0x20, 0x3d, 0x3d, 0x20, 0x28, 0x28, 0x28, 0x74, 0x6d, 0x65, 0x6d, 0x5f, 0x61, 0x64
        /*00bd*/ 	.byte	0x64, 0x72, 0x20, 0x3e, 0x3e, 0x20, 0x31, 0x36, 0x29, 0x20, 0x2f, 0x20, 0x33, 0x32, 0x29, 0x20
        /*00cd*/ 	.byte	0x25, 0x20, 0x34, 0x29, 0x00
	.type		__unnamed_1,@object
	.size		__unnamed_1,(__unnamed_2 - __unnamed_1)
__unnamed_1:
        /*00d2*/ 	.byte	0x61, 0x75, 0x74, 0x6f, 0x20, 0x63, 0x75, 0x74, 0x65, 0x3a, 0x3a, 0x61, 0x73, 0x5f, 0x70, 0x6f
        /* <DEDUP_REMOVED lines=24> */
        /*0262*/ 	.byte	0x43, 0x3c, 0x38, 0x31, 0x39, 0x32, 0x3e, 0x3e, 0x3e, 0x3e, 0x5d, 0x00
	.type		__unnamed_2,@object
	.size		__unnamed_2,(.L_2 - __unnamed_2)
__unnamed_2:
        /* <DEDUP_REMOVED lines=42> */
        /*050e*/ 	.byte	0x3e, 0x3e, 0x3e, 0x3e, 0x5d, 0x00
.L_2:


//--------------------- .nv.shared._ZN7cutlass13device_kernelINS_4gemm6kernel13GemmUniversalIN4cute5tupleIJiiiiEEENS1_10collective13CollectiveMmaINS1_35MainloopSm100TmaUmmaWarpSpecializedILi16ELi2ELi4ENS5_IJNS4_1CILi2EEENSA_ILi4EEENSA_ILi1EEEEEEEENS5_IJNSA_ILi256EEENSA_ILi128EEENSA_ILi64EEEEEENS_12float_e5m2_tENS5_IJlSD_lEEESK_SL_NS4_8TiledMMAINS4_8MMA_AtomIJNS4_10MMA_TraitsINS4_25SM100_MMA_F8F6F4_2x1SM_SSEJSK_SK_fSG_SH_NS4_17integral_constantINS4_4UMMA5MajorELSS_0EEEST_NSQ_INSR_7ScaleInELSU_0EEESV_EEEEEENS4_6LayoutINS5_IJSD_SD_SD_EEENS5_IJNSA_ILi0EEES10_S10_EEEEENS5_IJNS4_10UnderscoreES13_S13_EEEEENS4_28SM100_TMA_2SM_LOAD_MULTICASTENS4_14ComposedLayoutINS4_7SwizzleILi2ELi4ELi3EEENS4_18smem_ptr_flag_bitsILi8EEENSY_INS5_IJNSA_ILi8EEESI_EEENS5_IJSI_SD_EEEEEEEvNS4_8identityENS4_18SM100_TMA_2SM_LOADES1G_vS1H_EENS_8epilogue10collective18CollectiveEpilogueINS1K_23Sm100TmaWarpSpecializedILi2ELi2ELi64ELb0ELb0EEEJNS5_IJSH_SH_SI_EEENS5_IJNSY_ISH_SD_EENSY_ISI_SD_EEEEESK_SL_SK_SL_NS1K_6fusion15FusionCallbacksIS1O_NS1T_17LinearCombinationISK_fSK_fLNS_15FloatRoundStyleE2EEES1P_S1S_JEEENS4_5SM1004TMEM4LOAD26SM100_TMEM_LOAD_32dp32b64xENS4_13SM90_TMA_LOADES1G_NS4_39AutoVectorizingCopyWithAssumedAlignmentILi128EEENS4_14SM90_TMA_STOREES1G_S25_S25_EEEvvEEEEvNT_6ParamsE --------------------------
	.section	.nv.shared._ZN7cutlass13device_kernelINS_4gemm6kernel13GemmUniversalIN4cute5tupleIJiiiiEEENS1_10collective13CollectiveMmaINS1_35MainloopSm100TmaUmmaWarpSpecializedILi16ELi2ELi4ENS5_IJNS4_1CILi2EEENSA_ILi4EEENSA_ILi1EEEEEEEENS5_IJNSA_ILi256EEENSA_ILi128EEENSA_ILi64EEEEEENS_12float_e5m2_tENS5_IJlSD_lEEESK_SL_NS4_8TiledMMAINS4_8MMA_AtomIJNS4_10MMA_TraitsINS4_25SM100_MMA_F8F6F4_2x1SM_SSEJSK_SK_fSG_SH_NS4_17integral_constantINS4_4UMMA5MajorELSS_0EEEST_NSQ_INSR_7ScaleInELSU_0EEESV_EEEEEENS4_6LayoutINS5_IJSD_SD_SD_EEENS5_IJNSA_ILi0EEES10_S10_EEEEENS5_IJNS4_10UnderscoreES13_S13_EEEEENS4_28SM100_TMA_2SM_LOAD_MULTICASTENS4_14ComposedLayoutINS4_7SwizzleILi2ELi4ELi3EEENS4_18smem_ptr_flag_bitsILi8EEENSY_INS5_IJNSA_ILi8EEESI_EEENS5_IJSI_SD_EEEEEEEvNS4_8identityENS4_18SM100_TMA_2SM_LOADES1G_vS1H_EENS_8epilogue10collective18CollectiveEpilogueINS1K_23Sm100TmaWarpSpecializedILi2ELi2ELi64ELb0ELb0EEEJNS5_IJSH_SH_SI_EEENS5_IJNSY_ISH_SD_EENSY_ISI_SD_EEEEESK_SL_SK_SL_NS1K_6fusion15FusionCallbacksIS1O_NS1T_17LinearCombinationISK_fSK_fLNS_15FloatRoundStyleE2EEES1P_S1S_JEEENS4_5SM1004TMEM4LOAD26SM100_TMEM_LOAD_32dp32b64xENS4_13SM90_TMA_LOADES1G_NS4_39AutoVectorizingCopyWithAssumedAlignmentILi128EEENS4_14SM90_TMA_STOREES1G_S25_S25_EEEvvEEEEvNT_6ParamsE,"aw",@nobits
	.sectionflags	@""
	.align	16
	.zero		1024


//--------------------- .nv.shared.reserved.0     --------------------------
	.section	.nv.shared.reserved.0,"aw",@nobits
	.weak		__nv_reservedSMEM_offset_0_alias
	.size		__nv_reservedSMEM_offset_0_alias, 0, 64
	.other		__nv_reservedSMEM_offset_0_alias,@"STO_CUDA_RESERVED_SHARED STV_DEFAULT"
__nv_reservedSMEM_offset_0_alias:
	.zero		0
.nv.shared.reserved.0:
	.zero		64
	.weak		__nv_reservedSMEM_tcgen05_partition
	.type		__nv_reservedSMEM_tcgen05_partition,@object
	.size		__nv_reservedSMEM_tcgen05_partition,(.L_0 - __nv_reservedSMEM_tcgen05_partition)
__nv_reservedSMEM_tcgen05_partition:
	.zero		32
.L_0:


//--------------------- .nv.global                --------------------------
	.section	.nv.global,"aw",@nobits
.nv.global:
	.type		_ZN40_INTERNAL_a5bfde06_4_k_cu_28f46434_328294cute1_E,@object
	.size		_ZN40_INTERNAL_a5bfde06_4_k_cu_28f46434_328294cute1_E,(_ZN40_INTERNAL_a5bfde06_4_k_cu_28f46434_328294cuda3std3__45__cpo6cbeginE - _ZN40_INTERNAL_a5bfde06_4_k_cu_28f46434_328294cute1_E)
_ZN40_INTERNAL_a5bfde06_4_k_cu_28f46434_328294cute1_E:
	.zero		1
	.type		_ZN40_INTERNAL_a5bfde06_4_k_cu_28f46434_328294cuda3std3__45__cpo6cbeginE,@object
	.size		_ZN40_INTERNAL_a5bfde06_4_k_cu_28f46434_328294cuda3std3__45__cpo6cbeginE,(_ZN40_INTERNAL_a5bfde06_4_k_cu_28f46434_328294cuda3std3__48in_placeE - _ZN40_INTERNAL_a5bfde06_4_k_cu_28f46434_328294cuda3std3__45__cpo6cbeginE)
_ZN40_INTERNAL_a5bfde06_4_k_cu_28f46434_328294cuda3std3__45__cpo6cbeginE:
	.zero		1
	.type		_ZN40_INTERNAL_a5bfde06_4_k_cu_28f46434_328294cuda3std3__48in_placeE,@object
	.size		_ZN40_INTERNAL_a5bfde06_4_k_cu_28f46434_328294cuda3std3__48in_placeE,(_ZN40_INTERNAL_a5bfde06_4_k_cu_28f46434_328294cuda3std6ranges3__45__cpo9iter_moveE - _ZN40_INTERNAL_a5bfde06_4_k_cu_28f46434_328294cuda3std3__48in_placeE)
_ZN40_INTERNAL_a5bfde06_4_k_cu_28f46434_328294cuda3std3__48in_placeE:
	.zero		1
	.type		_ZN40_INTERNAL_a5bfde06_4_k_cu_28f46434_328294cuda3std6ranges3__45__cpo9iter_moveE,@object
	.size		_ZN40_INTERNAL_a5bfde06_4_k_cu_28f46434_328294cuda3std6ranges3__45__cpo9iter_moveE,(_ZN40_INTERNAL_a5bfde06_4_k_cu_28f46434_328294cuda3std3__45__cpo5beginE - _ZN40_INTERNAL_a5bfde06_4_k_cu_28f46434_328294cuda3std6ranges3__45__cpo9iter_moveE)
_ZN40_INTERNAL_a5bfde06_4_k_cu_28f46434_328294cuda3std6ranges3__45__cpo9iter_moveE:
	.zero		1
	.type		_ZN40_INTERNAL_a5bfde06_4_k_cu_28f46434_328294cuda3std3__45__cpo5beginE,@object
	.size		_ZN40_INTERNAL_a5bfde06_4_k_cu_28f46434_328294cuda3std3__45__cpo5beginE,(_ZN40_INTERNAL_a5bfde06_4_k_cu_28f46434_328294cuda3std3__442_GLOBAL__N__a5bfde06_4_k_cu_28f46434_328296ignoreE - _ZN40_INTERNAL_a5bfde06_4_k_cu_28f46434_328294cuda3std3__45__cpo5beginE)
_ZN40_INTERNAL_a5bfde06_4_k_cu_28f46434_328294cuda3std3__45__cpo5beginE:
	.zero		1
	.type		_ZN40_INTERNAL_a5bfde06_4_k_cu_28f46434_328294cuda3std3__442_GLOBAL__N__a5bfde06_4_k_cu_28f46434_328296ignoreE,@object
	.size		_ZN40_INTERNAL_a5bfde06_4_k_cu_28f46434_328294cuda3std3__442_GLOBAL__N__a5bfde06_4_k_cu_28f46434_328296ignoreE,(_ZN40_INTERNAL_a5bfde06_4_k_cu_28f46434_328294cute7productE - _ZN40_INTERNAL_a5bfde06_4_k_cu_28f46434_328294cuda3std3__442_GLOBAL__N__a5bfde06_4_k_cu_28f46434_328296ignoreE)
_ZN40_INTERNAL_a5bfde06_4_k_cu_28f46434_328294cuda3std3__442_GLOBAL__N__a5bfde06_4_k_cu_28f46434_328296ignoreE:
	.zero		1
	.type		_ZN40_INTERNAL_a5bfde06_4_k_cu_28f46434_328294cute7productE,@object
	.size		_ZN40_INTERNAL_a5bfde06_4_k_cu_28f46434_328294cute7productE,(_ZN40_INTERNAL_a5bfde06_4_k_cu_28f46434_328294cuda3std3__45__cpo3endE - _ZN40_INTERNAL_a5bfde06_4_k_cu_28f46434_328294cute7productE)
_ZN40_INTERNAL_a5bfde06_4_k_cu_28f46434_328294cute7productE:
	.zero		1
	.type		_ZN40_INTERNAL_a5bfde06_4_k_cu_28f46434_328294cuda3std3__45__cpo3endE,@object
	.size		_ZN40_INTERNAL_a5bfde06_4_k_cu_28f46434_328294cuda3std3__45__cpo3endE,(_ZN40_INTERNAL_a5bfde06_4_k_cu_28f46434_328294cuda3std3__419piecewise_constructE - _ZN40_INTERNAL_a5bfde06_4_k_cu_28f46434_328294cuda3std3__45__cpo3endE)
_ZN40_INTERNAL_a5bfde06_4_k_cu_28f46434_328294cuda3std3__45__cpo3endE:
	.zero		1
	.type		_ZN40_INTERNAL_a5bfde06_4_k_cu_28f46434_328294cuda3std3__419piecewise_constructE,@object
	.size		_ZN40_INTERNAL_a5bfde06_4_k_cu_28f46434_328294cuda3std3__419piecewise_constructE,(_ZN40_INTERNAL_a5bfde06_4_k_cu_28f46434_328294cuda3std3__45__cpo4cendE - _ZN40_INTERNAL_a5bfde06_4_k_cu_28f46434_328294cuda3std3__419piecewise_constructE)
_ZN40_INTERNAL_a5bfde06_4_k_cu_28f46434_328294cuda3std3__419piecewise_constructE:
	.zero		1
	.type		_ZN40_INTERNAL_a5bfde06_4_k_cu_28f46434_328294cuda3std3__45__cpo4cendE,@object
	.size		_ZN40_INTERNAL_a5bfde06_4_k_cu_28f46434_328294cuda3std3__45__cpo4cendE,(_ZN40_INTERNAL_a5bfde06_4_k_cu_28f46434_328294cuda3std6ranges3__45__cpo4swapE - _ZN40_INTERNAL_a5bfde06_4_k_cu_28f46434_328294cuda3std3__45__cpo4cendE)
_ZN40_INTERNAL_a5bfde06_4_k_cu_28f46434_328294cuda3std3__45__cpo4cendE:
	.zero		1
	.type		_ZN40_INTERNAL_a5bfde06_4_k_cu_28f46434_328294cuda3std6ranges3__45__cpo4swapE,@object
	.size		_ZN40_INTERNAL_a5bfde06_4_k_cu_28f46434_328294cuda3std6ranges3__45__cpo4swapE,(.L_10 - _ZN40_INTERNAL_a5bfde06_4_k_cu_28f46434_328294cuda3std6ranges3__45__cpo4swapE)
_ZN40_INTERNAL_a5bfde06_4_k_cu_28f46434_328294cuda3std6ranges3__45__cpo4swapE:
	.zero		1
.L_10:


//--------------------- .nv.constant0._ZN7cutlass13device_kernelINS_4gemm6kernel13GemmUniversalIN4cute5tupleIJiiiiEEENS1_10collective13CollectiveMmaINS1_35MainloopSm100TmaUmmaWarpSpecializedILi16ELi2ELi4ENS5_IJNS4_1CILi2EEENSA_ILi4EEENSA_ILi1EEEEEEEENS5_IJNSA_ILi256EEENSA_ILi128EEENSA_ILi64EEEEEENS_12float_e5m2_tENS5_IJlSD_lEEESK_SL_NS4_8TiledMMAINS4_8MMA_AtomIJNS4_10MMA_TraitsINS4_25SM100_MMA_F8F6F4_2x1SM_SSEJSK_SK_fSG_SH_NS4_17integral_constantINS4_4UMMA5MajorELSS_0EEEST_NSQ_INSR_7ScaleInELSU_0EEESV_EEEEEENS4_6LayoutINS5_IJSD_SD_SD_EEENS5_IJNSA_ILi0EEES10_S10_EEEEENS5_IJNS4_10UnderscoreES13_S13_EEEEENS4_28SM100_TMA_2SM_LOAD_MULTICASTENS4_14ComposedLayoutINS4_7SwizzleILi2ELi4ELi3EEENS4_18smem_ptr_flag_bitsILi8EEENSY_INS5_IJNSA_ILi8EEESI_EEENS5_IJSI_SD_EEEEEEEvNS4_8identityENS4_18SM100_TMA_2SM_LOADES1G_vS1H_EENS_8epilogue10collective18CollectiveEpilogueINS1K_23Sm100TmaWarpSpecializedILi2ELi2ELi64ELb0ELb0EEEJNS5_IJSH_SH_SI_EEENS5_IJNSY_ISH_SD_EENSY_ISI_SD_EEEEESK_SL_SK_SL_NS1K_6fusion15FusionCallbacksIS1O_NS1T_17LinearCombinationISK_fSK_fLNS_15FloatRoundStyleE2EEES1P_S1S_JEEENS4_5SM1004TMEM4LOAD26SM100_TMEM_LOAD_32dp32b64xENS4_13SM90_TMA_LOADES1G_NS4_39AutoVectorizingCopyWithAssumedAlignmentILi128EEENS4_14SM90_TMA_STOREES1G_S25_S25_EEEvvEEEEvNT_6ParamsE --------------------------
	.section	.nv.constant0._ZN7cutlass13device_kernelINS_4gemm6kernel13GemmUniversalIN4cute5tupleIJiiiiEEENS1_10collective13CollectiveMmaINS1_35MainloopSm100TmaUmmaWarpSpecializedILi16ELi2ELi4ENS5_IJNS4_1CILi2EEENSA_ILi4EEENSA_ILi1EEEEEEEENS5_IJNSA_ILi256EEENSA_ILi128EEENSA_ILi64EEEEEENS_12float_e5m2_tENS5_IJlSD_lEEESK_SL_NS4_8TiledMMAINS4_8MMA_AtomIJNS4_10MMA_TraitsINS4_25SM100_MMA_F8F6F4_2x1SM_SSEJSK_SK_fSG_SH_NS4_17integral_constantINS4_4UMMA5MajorELSS_0EEEST_NSQ_INSR_7ScaleInELSU_0EEESV_EEEEEENS4_6LayoutINS5_IJSD_SD_SD_EEENS5_IJNSA_ILi0EEES10_S10_EEEEENS5_IJNS4_10UnderscoreES13_S13_EEEEENS4_28SM100_TMA_2SM_LOAD_MULTICASTENS4_14ComposedLayoutINS4_7SwizzleILi2ELi4ELi3EEENS4_18smem_ptr_flag_bitsILi8EEENSY_INS5_IJNSA_ILi8EEESI_EEENS5_IJSI_SD_EEEEEEEvNS4_8identityENS4_18SM100_TMA_2SM_LOADES1G_vS1H_EENS_8epilogue10collective18CollectiveEpilogueINS1K_23Sm100TmaWarpSpecializedILi2ELi2ELi64ELb0ELb0EEEJNS5_IJSH_SH_SI_EEENS5_IJNSY_ISH_SD_EENSY_ISI_SD_EEEEESK_SL_SK_SL_NS1K_6fusion15FusionCallbacksIS1O_NS1T_17LinearCombinationISK_fSK_fLNS_15FloatRoundStyleE2EEES1P_S1S_JEEENS4_5SM1004TMEM4LOAD26SM100_TMEM_LOAD_32dp32b64xENS4_13SM90_TMA_LOADES1G_NS4_39AutoVectorizingCopyWithAssumedAlignmentILi128EEENS4_14SM90_TMA_STOREES1G_S25_S25_EEEvvEEEEvNT_6ParamsE,"a",@progbits
	.sectionflags	@""
	.align	4
.nv.constant0._ZN7cutlass13device_kernelINS_4gemm6kernel13GemmUniversalIN4cute5tupleIJiiiiEEENS1_10collective13CollectiveMmaINS1_35MainloopSm100TmaUmmaWarpSpecializedILi16ELi2ELi4ENS5_IJNS4_1CILi2EEENSA_ILi4EEENSA_ILi1EEEEEEEENS5_IJNSA_ILi256EEENSA_ILi128EEENSA_ILi64EEEEEENS_12float_e5m2_tENS5_IJlSD_lEEESK_SL_NS4_8TiledMMAINS4_8MMA_AtomIJNS4_10MMA_TraitsINS4_25SM100_MMA_F8F6F4_2x1SM_SSEJSK_SK_fSG_SH_NS4_17integral_constantINS4_4UMMA5MajorELSS_0EEEST_NSQ_INSR_7ScaleInELSU_0EEESV_EEEEEENS4_6LayoutINS5_IJSD_SD_SD_EEENS5_IJNSA_ILi0EEES10_S10_EEEEENS5_IJNS4_10UnderscoreES13_S13_EEEEENS4_28SM100_TMA_2SM_LOAD_MULTICASTENS4_14ComposedLayoutINS4_7SwizzleILi2ELi4ELi3EEENS4_18smem_ptr_flag_bitsILi8EEENSY_INS5_IJNSA_ILi8EEESI_EEENS5_IJSI_SD_EEEEEEEvNS4_8identityENS4_18SM100_TMA_2SM_LOADES1G_vS1H_EENS_8epilogue10collective18CollectiveEpilogueINS1K_23Sm100TmaWarpSpecializedILi2ELi2ELi64ELb0ELb0EEEJNS5_IJSH_SH_SI_EEENS5_IJNSY_ISH_SD_EENSY_ISI_SD_EEEEESK_SL_SK_SL_NS1K_6fusion15FusionCallbacksIS1O_NS1T_17LinearCombinationISK_fSK_fLNS_15FloatRoundStyleE2EEES1P_S1S_JEEENS4_5SM1004TMEM4LOAD26SM100_TMEM_LOAD_32dp32b64xENS4_13SM90_TMA_LOADES1G_NS4_39AutoVectorizingCopyWithAssumedAlignmentILi128EEENS4_14SM90_TMA_STOREES1G_S25_S25_EEEvvEEEEvNT_6ParamsE:
	.zero		2944


//--------------------- SYMBOLS --------------------------

	.type		.nv.reservedSmem.offset0,@object
	.size		.nv.reservedSmem.offset0,0x4
	.type		.nv.reservedSmem.cap,@object
	.size		.nv.reservedSmem.cap,0x4
	.type		__assertfail,@function
